	.target	sm_100a

	.elftype	@"ET_EXEC"


//--------------------- .note.nv.tkinfo           --------------------------
	.section	.note.nv.tkinfo,"",@"SHT_NOTE"
	.sectionflags	@"SHF_NOTE_NV_TKINFO"
	.tkinfo
        /*0018*/ 	.word	0x00000002
        /*0030*/ 	.string	""
        /*0030*/ 	.string	"ptxas"
        /*0030*/ 	.string	"Cuda compilation tools, release 13.0, V13.0.88"
        /*0030*/ 	.string	"Build cuda_13.0.r13.0/compiler.36424714_0"
        /*0030*/ 	.string	"-arch sm_100a -m 64 "



//--------------------- .note.nv.cuinfo           --------------------------
	.section	.note.nv.cuinfo,"",@"SHT_NOTE"
	.sectionflags	@"SHF_NOTE_NV_CUINFO"
        /*0018*/ 	.short	0x0002
        /*001a*/ 	.short	0x0064
        /*001c*/ 	.short	0x0082
	.zero		2


//--------------------- .nv.info                  --------------------------
	.section	.nv.info,"",@"SHT_CUDA_INFO"
	.align	4


	//----- nvinfo : EIATTR_REGCOUNT
	.align		4
        /*0000*/ 	.byte	0x04, 0x2f
        /*0002*/ 	.short	(.L_20 - .L_19)
	.align		4
.L_19:
        /*0004*/ 	.word	index@(_ZN7cutlass13device_kernelINS_4gemm6kernel13GemmUniversalIN4cute5tupleIJiiiiEEENS1_10collective13CollectiveMmaINS1_35MainloopSm100TmaUmmaWarpSpecializedILi10ELi2ELi4ENS5_IJNS4_1CILi1EEESB_SB_EEEEENS5_IJNSA_ILi64EEENSA_ILi256EEESE_EEENS_12float_e5m2_tENS5_IJlSB_lEEESH_NS5_IJSB_llEEENS4_8TiledMMAINS4_8MMA_AtomIJNS4_10MMA_TraitsINS4_19SM100_MMA_F8F6F4_SSEJSH_SH_fSE_SF_NS4_17integral_constantINS4_4UMMA5MajorELSQ_0EEENSO_ISQ_LSQ_1EEENSO_INSP_7ScaleInELST_0EEESU_EEEEEENS4_6LayoutISC_NS5_IJNSA_ILi0EEESY_SY_EEEEENS5_IJNS4_10UnderscoreES11_S11_EEEEENS4_13SM90_TMA_LOADENS4_14ComposedLayoutINS4_7SwizzleILi2ELi4ELi3EEENS4_18smem_ptr_flag_bitsILi8EEENSX_INS5_IJNSA_ILi8EEESE_EEENS5_IJSE_SB_EEEEEEEvNS4_8identityES14_NS15_INS16_ILi3ELi4ELi3EEES19_NSX_INS5_IJNSA_ILi128EEES1A_EEENS5_IJSB_S1H_EEEEEEEvS1F_EENS_8epilogue10collective18CollectiveEpilogueINS1N_23Sm100TmaWarpSpecializedILi4ELi2ELi32ELb0ELb0EEEJSG_NS5_IJNSX_ISE_SB_EES1S_EEESH_SI_SH_SI_NS1N_6fusion15FusionCallbacksIS1R_NS1U_17LinearCombinationISH_fSH_fLNS_15FloatRoundStyleE2EEESG_S1T_JEEENS4_5SM1004TMEM4LOAD26SM100_TMEM_LOAD_16dp32b32xES14_S1E_NS4_39AutoVectorizingCopyWithAssumedAlignmentILi128EEENS4_14SM90_TMA_STOREES1E_S25_S25_EEEvvEEEEvNT_6ParamsE)
        /*0008*/ 	.word	0x00000079


	//----- nvinfo : EIATTR_FRAME_SIZE
	.align		4
.L_20:
        /*000c*/ 	.byte	0x04, 0x11
        /*000e*/ 	.short	(.L_22 - .L_21)
	.align		4
.L_21:
        /*0010*/ 	.word	index@($__internal_2_$__cuda_sm10x_tcgen05_guardrail_trap_unallocated_columns_being_dealloced)
        /*0014*/ 	.word	0x00000000


	//----- nvinfo : EIATTR_FRAME_SIZE
	.align		4
.L_22:
        /*0018*/ 	.byte	0x04, 0x11
        /*001a*/ 	.short	(.L_24 - .L_23)
	.align		4
.L_23:
        /*001c*/ 	.word	index@($__internal_1_$__cuda_sm10x_tcgen05_guardrail_trap_phase_invalid_during_alloc)
        /*0020*/ 	.word	0x00000000


	//----- nvinfo : EIATTR_FRAME_SIZE
	.align		4
.L_24:
        /*0024*/ 	.byte	0x04, 0x11
        /*0026*/ 	.short	(.L_26 - .L_25)
	.align		4
.L_25:
        /*0028*/ 	.word	index@($__internal_0_$__cuda_sm10x_tcgen05_guardrail_trap_col_being_dealloced_not_returned_by_alloc)
        /*002c*/ 	.word	0x00000000


	//----- nvinfo : EIATTR_FRAME_SIZE
	.align		4
.L_26:
        /*0030*/ 	.byte	0x04, 0x11
        /*0032*/ 	.short	(.L_28 - .L_27)
	.align		4
.L_27:
        /*0034*/ 	.word	index@(_ZN7cutlass13device_kernelINS_4gemm6kernel13GemmUniversalIN4cute5tupleIJiiiiEEENS1_10collective13CollectiveMmaINS1_35MainloopSm100TmaUmmaWarpSpecializedILi10ELi2ELi4ENS5_IJNS4_1CILi1EEESB_SB_EEEEENS5_IJNSA_ILi64EEENSA_ILi256EEESE_EEENS_12float_e5m2_tENS5_IJlSB_lEEESH_NS5_IJSB_llEEENS4_8TiledMMAINS4_8MMA_AtomIJNS4_10MMA_TraitsINS4_19SM100_MMA_F8F6F4_SSEJSH_SH_fSE_SF_NS4_17integral_constantINS4_4UMMA5MajorELSQ_0EEENSO_ISQ_LSQ_1EEENSO_INSP_7ScaleInELST_0EEESU_EEEEEENS4_6LayoutISC_NS5_IJNSA_ILi0EEESY_SY_EEEEENS5_IJNS4_10UnderscoreES11_S11_EEEEENS4_13SM90_TMA_LOADENS4_14ComposedLayoutINS4_7SwizzleILi2ELi4ELi3EEENS4_18smem_ptr_flag_bitsILi8EEENSX_INS5_IJNSA_ILi8EEESE_EEENS5_IJSE_SB_EEEEEEEvNS4_8identityES14_NS15_INS16_ILi3ELi4ELi3EEES19_NSX_INS5_IJNSA_ILi128EEES1A_EEENS5_IJSB_S1H_EEEEEEEvS1F_EENS_8epilogue10collective18CollectiveEpilogueINS1N_23Sm100TmaWarpSpecializedILi4ELi2ELi32ELb0ELb0EEEJSG_NS5_IJNSX_ISE_SB_EES1S_EEESH_SI_SH_SI_NS1N_6fusion15FusionCallbacksIS1R_NS1U_17LinearCombinationISH_fSH_fLNS_15FloatRoundStyleE2EEESG_S1T_JEEENS4_5SM1004TMEM4LOAD26SM100_TMEM_LOAD_16dp32b32xES14_S1E_NS4_39AutoVectorizingCopyWithAssumedAlignmentILi128EEENS4_14SM90_TMA_STOREES1E_S25_S25_EEEvvEEEEvNT_6ParamsE)
        /*0038*/ 	.word	0x00000000


	//----- nvinfo : EIATTR_MIN_STACK_SIZE
	.align		4
.L_28:
        /*003c*/ 	.byte	0x04, 0x12
        /*003e*/ 	.short	(.L_30 - .L_29)
	.align		4
.L_29:
        /*0040*/ 	.word	index@(_ZN7cutlass13device_kernelINS_4gemm6kernel13GemmUniversalIN4cute5tupleIJiiiiEEENS1_10collective13CollectiveMmaINS1_35MainloopSm100TmaUmmaWarpSpecializedILi10ELi2ELi4ENS5_IJNS4_1CILi1EEESB_SB_EEEEENS5_IJNSA_ILi64EEENSA_ILi256EEESE_EEENS_12float_e5m2_tENS5_IJlSB_lEEESH_NS5_IJSB_llEEENS4_8TiledMMAINS4_8MMA_AtomIJNS4_10MMA_TraitsINS4_19SM100_MMA_F8F6F4_SSEJSH_SH_fSE_SF_NS4_17integral_constantINS4_4UMMA5MajorELSQ_0EEENSO_ISQ_LSQ_1EEENSO_INSP_7ScaleInELST_0EEESU_EEEEEENS4_6LayoutISC_NS5_IJNSA_ILi0EEESY_SY_EEEEENS5_IJNS4_10UnderscoreES11_S11_EEEEENS4_13SM90_TMA_LOADENS4_14ComposedLayoutINS4_7SwizzleILi2ELi4ELi3EEENS4_18smem_ptr_flag_bitsILi8EEENSX_INS5_IJNSA_ILi8EEESE_EEENS5_IJSE_SB_EEEEEEEvNS4_8identityES14_NS15_INS16_ILi3ELi4ELi3EEES19_NSX_INS5_IJNSA_ILi128EEES1A_EEENS5_IJSB_S1H_EEEEEEEvS1F_EENS_8epilogue10collective18CollectiveEpilogueINS1N_23Sm100TmaWarpSpecializedILi4ELi2ELi32ELb0ELb0EEEJSG_NS5_IJNSX_ISE_SB_EES1S_EEESH_SI_SH_SI_NS1N_6fusion15FusionCallbacksIS1R_NS1U_17LinearCombinationISH_fSH_fLNS_15FloatRoundStyleE2EEESG_S1T_JEEENS4_5SM1004TMEM4LOAD26SM100_TMEM_LOAD_16dp32b32xES14_S1E_NS4_39AutoVectorizingCopyWithAssumedAlignmentILi128EEENS4_14SM90_TMA_STOREES1E_S25_S25_EEEvvEEEEvNT_6ParamsE)
        /*0044*/ 	.word	0x00000000
.L_30:


//--------------------- .nv.compat                --------------------------
	.section	.nv.compat,"",@"SHT_CUDA_COMPAT_INFO"
	.align	4
        /*0000*/ 	.byte	0x02, 0x09, 0x01, 0x00, 0x02, 0x02, 0x02, 0x00, 0x02, 0x05, 0x05, 0x00, 0x03, 0x07, 0x01, 0x01
        /*0010*/ 	.byte	0x02, 0x03, 0x01, 0x00, 0x02, 0x06, 0x01, 0x00, 0x04, 0x0b, 0x08, 0x00, 0x09, 0x00, 0x00, 0x00
        /*0020*/ 	.byte	0x00, 0x00, 0x00, 0x00


//--------------------- .nv.info._ZN7cutlass13device_kernelINS_4gemm6kernel13GemmUniversalIN4cute5tupleIJiiiiEEENS1_10collective13CollectiveMmaINS1_35MainloopSm100TmaUmmaWarpSpecializedILi10ELi2ELi4ENS5_IJNS4_1CILi1EEESB_SB_EEEEENS5_IJNSA_ILi64EEENSA_ILi256EEESE_EEENS_12float_e5m2_tENS5_IJlSB_lEEESH_NS5_IJSB_llEEENS4_8TiledMMAINS4_8MMA_AtomIJNS4_10MMA_TraitsINS4_19SM100_MMA_F8F6F4_SSEJSH_SH_fSE_SF_NS4_17integral_constantINS4_4UMMA5MajorELSQ_0EEENSO_ISQ_LSQ_1EEENSO_INSP_7ScaleInELST_0EEESU_EEEEEENS4_6LayoutISC_NS5_IJNSA_ILi0EEESY_SY_EEEEENS5_IJNS4_10UnderscoreES11_S11_EEEEENS4_13SM90_TMA_LOADENS4_14ComposedLayoutINS4_7SwizzleILi2ELi4ELi3EEENS4_18smem_ptr_flag_bitsILi8EEENSX_INS5_IJNSA_ILi8EEESE_EEENS5_IJSE_SB_EEEEEEEvNS4_8identityES14_NS15_INS16_ILi3ELi4ELi3EEES19_NSX_INS5_IJNSA_ILi128EEES1A_EEENS5_IJSB_S1H_EEEEEEEvS1F_EENS_8epilogue10collective18CollectiveEpilogueINS1N_23Sm100TmaWarpSpecializedILi4ELi2ELi32ELb0ELb0EEEJSG_NS5_IJNSX_ISE_SB_EES1S_EEESH_SI_SH_SI_NS1N_6fusion15FusionCallbacksIS1R_NS1U_17LinearCombinationISH_fSH_fLNS_15FloatRoundStyleE2EEESG_S1T_JEEENS4_5SM1004TMEM4LOAD26SM100_TMEM_LOAD_16dp32b32xES14_S1E_NS4_39AutoVectorizingCopyWithAssumedAlignmentILi128EEENS4_14SM90_TMA_STOREES1E_S25_S25_EEEvvEEEEvNT_6ParamsE --------------------------
	.section	.nv.info._ZN7cutlass13device_kernelINS_4gemm6kernel13GemmUniversalIN4cute5tupleIJiiiiEEENS1_10collective13CollectiveMmaINS1_35MainloopSm100TmaUmmaWarpSpecializedILi10ELi2ELi4ENS5_IJNS4_1CILi1EEESB_SB_EEEEENS5_IJNSA_ILi64EEENSA_ILi256EEESE_EEENS_12float_e5m2_tENS5_IJlSB_lEEESH_NS5_IJSB_llEEENS4_8TiledMMAINS4_8MMA_AtomIJNS4_10MMA_TraitsINS4_19SM100_MMA_F8F6F4_SSEJSH_SH_fSE_SF_NS4_17integral_constantINS4_4UMMA5MajorELSQ_0EEENSO_ISQ_LSQ_1EEENSO_INSP_7ScaleInELST_0EEESU_EEEEEENS4_6LayoutISC_NS5_IJNSA_ILi0EEESY_SY_EEEEENS5_IJNS4_10UnderscoreES11_S11_EEEEENS4_13SM90_TMA_LOADENS4_14ComposedLayoutINS4_7SwizzleILi2ELi4ELi3EEENS4_18smem_ptr_flag_bitsILi8EEENSX_INS5_IJNSA_ILi8EEESE_EEENS5_IJSE_SB_EEEEEEEvNS4_8identityES14_NS15_INS16_ILi3ELi4ELi3EEES19_NSX_INS5_IJNSA_ILi128EEES1A_EEENS5_IJSB_S1H_EEEEEEEvS1F_EENS_8epilogue10collective18CollectiveEpilogueINS1N_23Sm100TmaWarpSpecializedILi4ELi2ELi32ELb0ELb0EEEJSG_NS5_IJNSX_ISE_SB_EES1S_EEESH_SI_SH_SI_NS1N_6fusion15FusionCallbacksIS1R_NS1U_17LinearCombinationISH_fSH_fLNS_15FloatRoundStyleE2EEESG_S1T_JEEENS4_5SM1004TMEM4LOAD26SM100_TMEM_LOAD_16dp32b32xES14_S1E_NS4_39AutoVectorizingCopyWithAssumedAlignmentILi128EEENS4_14SM90_TMA_STOREES1E_S25_S25_EEEvvEEEEvNT_6ParamsE,"",@"SHT_CUDA_INFO"
	.sectionflags	@""
	.align	4


	//----- nvinfo : EIATTR_CUDA_API_VERSION
	.align		4
        /*0000*/ 	.byte	0x04, 0x37
        /*0002*/ 	.short	(.L_32 - .L_31)
.L_31:
        /*0004*/ 	.word	0x00000082


	//----- nvinfo : EIATTR_KPARAM_INFO
	.align		4
.L_32:
        /*0008*/ 	.byte	0x04, 0x17
        /*000a*/ 	.short	(.L_34 - .L_33)
.L_33:
        /*000c*/ 	.word	0x00000000
        /*0010*/ 	.short	0x0000
        /*0012*/ 	.short	0x0000
        /*0014*/ 	.byte	0x00, 0xf0, 0x01, 0x20


	//----- nvinfo : EIATTR_AT_ENTRY_FRAGMENTS
	.align		4
.L_34:
        /*0018*/ 	.byte	0x04, 0x4f
        /*001a*/ 	.short	(.L_36 - .L_35)


	//   ....[0]....
.L_35:
        /*001c*/ 	.word	0x00000006


	//----- nvinfo : EIATTR_RESERVED_SMEM_USED
	.align		4
.L_36:
        /*0020*/ 	.byte	0x01, 0x41
	.zero		2


	//----- nvinfo : EIATTR_SPARSE_MMA_MASK
	.align		4
        /*0024*/ 	.byte	0x03, 0x50
        /*0026*/ 	.short	0x0000


	//----- nvinfo : EIATTR_TCGEN05_1CTA_USED
	.align		4
        /*0028*/ 	.byte	0x01, 0x51
	.zero		2


	//----- nvinfo : EIATTR_MAXREG_COUNT
	.align		4
        /*002c*/ 	.byte	0x03, 0x1b
        /*002e*/ 	.short	0x00ff


	//----- nvinfo : EIATTR_NUM_BARRIERS
	.align		4
        /*0030*/ 	.byte	0x02, 0x4c
        /*0032*/ 	.byte	0x07
	.zero		1


	//----- nvinfo : EIATTR_EXTERNS
	.align		4
        /*0034*/ 	.byte	0x04, 0x0f
        /*0036*/ 	.short	(.L_38 - .L_37)


	//   ....[0]....
	.align		4
.L_37:
        /*0038*/ 	.word	index@(__assertfail)


	//----- nvinfo : EIATTR_MERCURY_ISA_VERSION
	.align		4
.L_38:
        /*003c*/ 	.byte	0x03, 0x5f
        /*003e*/ 	.short	0x0101


	//----- nvinfo : EIATTR_INT_WARP_WIDE_INSTR_OFFSETS
	.align		4
        /*0040*/ 	.byte	0x04, 0x31
        /*0042*/ 	.short	(.L_40 - .L_39)


	//   ....[0]....
.L_39:
        /*0044*/ 	.word	0x00001f90


	//   ....[1]....
        /*0048*/ 	.word	0x00003cb0


	//   ....[2]....
        /*004c*/ 	.word	0x00003ce0


	//   ....[3]....
        /*0050*/ 	.word	0x00003d30


	//   ....[4]....
        /*0054*/ 	.word	0x00004650


	//   ....[5]....
        /*0058*/ 	.word	0x000046b0


	//   ....[6]....
        /*005c*/ 	.word	0x00004790


	//   ....[7]....
        /*0060*/ 	.word	0x00004800


	//   ....[8]....
        /*0064*/ 	.word	0x00004910


	//   ....[9]....
        /*0068*/ 	.word	0x000049a0


	//   ....[10]....
        /*006c*/ 	.word	0x00004b70


	//   ....[11]....
        /*0070*/ 	.word	0x00004cd0


	//----- nvinfo : EIATTR_COOP_GROUP_MASK_REGIDS
	.align		4
.L_40:
        /*0074*/ 	.byte	0x04, 0x29
        /*0076*/ 	.short	(.L_42 - .L_41)


	//   ....[0]....
.L_41:
        /*0078*/ 	.word	0xffffffff


	//   ....[1]....
        /*007c*/ 	.word	0xffffffff


	//   ....[2]....
        /*0080*/ 	.word	0xffffffff


	//   ....[3]....
        /*0084*/ 	.word	0xffffffff


	//   ....[4]....
        /*0088*/ 	.word	0xffffffff


	//   ....[5]....
        /*008c*/ 	.word	0xffffffff


	//   ....[6]....
        /*0090*/ 	.word	0xffffffff


	//   ....[7]....
        /*0094*/ 	.word	0xffffffff


	//   ....[8]....
        /*0098*/ 	.word	0xffffffff


	//   ....[9]....
        /*009c*/ 	.word	0xffffffff


	//   ....[10]....
        /*00a0*/ 	.word	0xffffffff


	//   ....[11]....
        /*00a4*/ 	.word	0xffffffff


	//   ....[12]....
        /*00a8*/ 	.word	0xffffffff


	//----- nvinfo : EIATTR_COOP_GROUP_INSTR_OFFSETS
	.align		4
.L_42:
        /*00ac*/ 	.byte	0x04, 0x28
        /*00ae*/ 	.short	(.L_44 - .L_43)


	//   ....[0]....
.L_43:
        /*00b0*/ 	.word	0x00000090


	//   ....[1]....
        /*00b4*/ 	.word	0x000004d0


	//   ....[2]....
        /*00b8*/ 	.word	0x00000730


	//   ....[3]....
        /*00bc*/ 	.word	0x000008d0


	//   ....[4]....
        /*00c0*/ 	.word	0x000009d0


	//   ....[5]....
        /*00c4*/ 	.word	0x00000b40


	//   ....[6]....
        /*00c8*/ 	.word	0x00000ce0


	//   ....[7]....
        /*00cc*/ 	.word	0x00001e70


	//   ....[8]....
        /*00d0*/ 	.word	0x00002fb0


	//   ....[9]....
        /*00d4*/ 	.word	0x000031c0


	//   ....[10]....
        /*00d8*/ 	.word	0x000031f0


	//   ....[11]....
        /*00dc*/ 	.word	0x00003ba0


	//   ....[12]....
        /*00e0*/ 	.word	0x00003dd0


	//----- nvinfo : EIATTR_VRC_CTA_INIT_COUNT
	.align		4
.L_44:
        /*00e4*/ 	.byte	0x02, 0x4a
        /*00e6*/ 	.byte	0x80
	.zero		1


	//----- nvinfo : EIATTR_SYSCALL_OFFSETS
	.align		4
        /*00e8*/ 	.byte	0x04, 0x46
        /*00ea*/ 	.short	(.L_46 - .L_45)


	//   ....[0]....
.L_45:
        /*00ec*/ 	.word	0x00005750


	//   ....[1]....
        /*00f0*/ 	.word	0x00005890


	//   ....[2]....
        /*00f4*/ 	.word	0x00006090


	//   ....[3]....
        /*00f8*/ 	.word	0x00006e30


	//   ....[4]....
        /*00fc*/ 	.word	0x00007b90


	//   ....[5]....
        /*0100*/ 	.word	0x00008920


	//----- nvinfo : EIATTR_MBARRIER_INSTR_OFFSETS
	.align		4
.L_46:
        /*0104*/ 	.byte	0x04, 0x39
        /*0106*/ 	.short	(.L_48 - .L_47)


	//   ....[0]....
.L_47:
        /*0108*/ 	.word	0x000005d0
        /*010c*/ 	.word	0x000000ff
        /*0110*/ 	.word	0x00000000
        /*0114*/ 	.short	0x0100
        /*0116*/ 	.byte	0x05
	.zero		1


	//   ....[1]....
        /*0118*/ 	.word	0x000005e0
        /*011c*/ 	.word	0x000000ff
        /*0120*/ 	.word	0x00000050
        /*0124*/ 	.short	0x0100
        /*0126*/ 	.byte	0x05
	.zero		1


	//   ....[2]....
        /*0128*/ 	.word	0x000005f0
        /*012c*/ 	.word	0x000000ff
        /*0130*/ 	.word	0x00000008
        /*0134*/ 	.short	0x0100
        /*0136*/ 	.byte	0x05
	.zero		1


	//   ....[3]....
        /*0138*/ 	.word	0x00000600
        /*013c*/ 	.word	0x000000ff
        /*0140*/ 	.word	0x00000058
        /*0144*/ 	.short	0x0100
        /*0146*/ 	.byte	0x05
	.zero		1


	//   ....[4]....
        /*0148*/ 	.word	0x00000610
        /*014c*/ 	.word	0x000000ff
        /*0150*/ 	.word	0x00000010
        /*0154*/ 	.short	0x0100
        /*0156*/ 	.byte	0x05
	.zero		1


	//   ....[5]....
        /*0158*/ 	.word	0x00000620
        /*015c*/ 	.word	0x000000ff
        /*0160*/ 	.word	0x00000060
        /*0164*/ 	.short	0x0100
        /*0166*/ 	.byte	0x05
	.zero		1


	//   ....[6]....
        /*0168*/ 	.word	0x00000630
        /*016c*/ 	.word	0x000000ff
        /*0170*/ 	.word	0x00000018
        /*0174*/ 	.short	0x0100
        /*0176*/ 	.byte	0x05
	.zero		1


	//   ....[7]....
        /*0178*/ 	.word	0x00000640
        /*017c*/ 	.word	0x000000ff
        /*0180*/ 	.word	0x00000068
        /*0184*/ 	.short	0x0100
        /*0186*/ 	.byte	0x05
	.zero		1


	//   ....[8]....
        /*0188*/ 	.word	0x00000650
        /*018c*/ 	.word	0x000000ff
        /*0190*/ 	.word	0x00000020
        /*0194*/ 	.short	0x0100
        /*0196*/ 	.byte	0x05
	.zero		1


	//   ....[9]....
        /*0198*/ 	.word	0x00000660
        /*019c*/ 	.word	0x000000ff
        /*01a0*/ 	.word	0x00000070
        /*01a4*/ 	.short	0x0100
        /*01a6*/ 	.byte	0x05
	.zero		1


	//   ....[10]....
        /*01a8*/ 	.word	0x00000670
        /*01ac*/ 	.word	0x000000ff
        /*01b0*/ 	.word	0x00000028
        /*01b4*/ 	.short	0x0100
        /*01b6*/ 	.byte	0x05
	.zero		1


	//   ....[11]....
        /*01b8*/ 	.word	0x00000680
        /*01bc*/ 	.word	0x000000ff
        /*01c0*/ 	.word	0x00000078
        /*01c4*/ 	.short	0x0100
        /*01c6*/ 	.byte	0x05
	.zero		1


	//   ....[12]....
        /*01c8*/ 	.word	0x00000690
        /*01cc*/ 	.word	0x000000ff
        /*01d0*/ 	.word	0x00000030
        /*01d4*/ 	.short	0x0100
        /*01d6*/ 	.byte	0x05
	.zero		1


	//   ....[13]....
        /*01d8*/ 	.word	0x000006a0
        /*01dc*/ 	.word	0x000000ff
        /*01e0*/ 	.word	0x00000080
        /*01e4*/ 	.short	0x0100
        /*01e6*/ 	.byte	0x05
	.zero		1


	//   ....[14]....
        /*01e8*/ 	.word	0x000006b0
        /*01ec*/ 	.word	0x000000ff
        /*01f0*/ 	.word	0x00000038
        /*01f4*/ 	.short	0x0100
        /*01f6*/ 	.byte	0x05
	.zero		1


	//   ....[15]....
        /*01f8*/ 	.word	0x000006c0
        /*01fc*/ 	.word	0x000000ff
        /*0200*/ 	.word	0x00000088
        /*0204*/ 	.short	0x0100
        /*0206*/ 	.byte	0x05
	.zero		1


	//   ....[16]....
        /*0208*/ 	.word	0x000006d0
        /*020c*/ 	.word	0x000000ff
        /*0210*/ 	.word	0x00000040
        /*0214*/ 	.short	0x0100
        /*0216*/ 	.byte	0x05
	.zero		1


	//   ....[17]....
        /*0218*/ 	.word	0x000006e0
        /*021c*/ 	.word	0x000000ff
        /*0220*/ 	.word	0x00000090
        /*0224*/ 	.short	0x0100
        /*0226*/ 	.byte	0x05
	.zero		1


	//   ....[18]....
        /*0228*/ 	.word	0x000006f0
        /*022c*/ 	.word	0x000000ff
        /*0230*/ 	.word	0x00000048
        /*0234*/ 	.short	0x0100
        /*0236*/ 	.byte	0x05
	.zero		1


	//   ....[19]....
        /*0238*/ 	.word	0x00000700
        /*023c*/ 	.word	0x000000ff
        /*0240*/ 	.word	0x00000098
        /*0244*/ 	.short	0x0100
        /*0246*/ 	.byte	0x05
	.zero		1


	//   ....[20]....
        /*0248*/ 	.word	0x00000840
        /*024c*/ 	.word	0x000000ff
        /*0250*/ 	.word	0x000000a0
        /*0254*/ 	.short	0x0100
        /*0256*/ 	.byte	0x07
	.zero		1


	//   ....[21]....
        /*0258*/ 	.word	0x00000850
        /*025c*/ 	.word	0x000000ff
        /*0260*/ 	.word	0x000000c0
        /*0264*/ 	.short	0x0100
        /*0266*/ 	.byte	0x07
	.zero		1


	//   ....[22]....
        /*0268*/ 	.word	0x00000860
        /*026c*/ 	.word	0x000000ff
        /*0270*/ 	.word	0x000000a8
        /*0274*/ 	.short	0x0100
        /*0276*/ 	.byte	0x07
	.zero		1


	//   ....[23]....
        /*0278*/ 	.word	0x00000870
        /*027c*/ 	.word	0x000000ff
        /*0280*/ 	.word	0x000000c8
        /*0284*/ 	.short	0x0100
        /*0286*/ 	.byte	0x07
	.zero		1


	//   ....[24]....
        /*0288*/ 	.word	0x00000880
        /*028c*/ 	.word	0x000000ff
        /*0290*/ 	.word	0x000000b0
        /*0294*/ 	.short	0x0100
        /*0296*/ 	.byte	0x07
	.zero		1


	//   ....[25]....
        /*0298*/ 	.word	0x00000890
        /*029c*/ 	.word	0x000000ff
        /*02a0*/ 	.word	0x000000d0
        /*02a4*/ 	.short	0x0100
        /*02a6*/ 	.byte	0x07
	.zero		1


	//   ....[26]....
        /*02a8*/ 	.word	0x000008a0
        /*02ac*/ 	.word	0x000000ff
        /*02b0*/ 	.word	0x000000b8
        /*02b4*/ 	.short	0x0100
        /*02b6*/ 	.byte	0x07
	.zero		1


	//   ....[27]....
        /*02b8*/ 	.word	0x000008b0
        /*02bc*/ 	.word	0x000000ff
        /*02c0*/ 	.word	0x000000d8
        /*02c4*/ 	.short	0x0100
        /*02c6*/ 	.byte	0x07
	.zero		1


	//   ....[28]....
        /*02c8*/ 	.word	0x000009a0
        /*02cc*/ 	.word	0x000000ff
        /*02d0*/ 	.word	0x000000e0
        /*02d4*/ 	.short	0x0100
        /*02d6*/ 	.byte	0x05
	.zero		1


	//   ....[29]....
        /*02d8*/ 	.word	0x000009b0
        /*02dc*/ 	.word	0x000000ff
        /*02e0*/ 	.word	0x000000e8
        /*02e4*/ 	.short	0x0100
        /*02e6*/ 	.byte	0x05
	.zero		1


	//   ....[30]....
        /*02e8*/ 	.word	0x00000af0
        /*02ec*/ 	.word	0x000000ff
        /*02f0*/ 	.word	0x000000f0
        /*02f4*/ 	.short	0x0100
        /*02f6*/ 	.byte	0x05
	.zero		1


	//   ....[31]....
        /*02f8*/ 	.word	0x00000b00
        /*02fc*/ 	.word	0x000000ff
        /*0300*/ 	.word	0x00000100
        /*0304*/ 	.short	0x0100
        /*0306*/ 	.byte	0x05
	.zero		1


	//   ....[32]....
        /*0308*/ 	.word	0x00000b10
        /*030c*/ 	.word	0x000000ff
        /*0310*/ 	.word	0x000000f8
        /*0314*/ 	.short	0x0100
        /*0316*/ 	.byte	0x05
	.zero		1


	//   ....[33]....
        /*0318*/ 	.word	0x00000b20
        /*031c*/ 	.word	0x000000ff
        /*0320*/ 	.word	0x00000108
        /*0324*/ 	.short	0x0100
        /*0326*/ 	.byte	0x05
	.zero		1


	//   ....[34]....
        /*0328*/ 	.word	0x00000c50
        /*032c*/ 	.word	0x000000ff
        /*0330*/ 	.word	0x00000110
        /*0334*/ 	.short	0x0100
        /*0336*/ 	.byte	0x07
	.zero		1


	//   ....[35]....
        /*0338*/ 	.word	0x00000c60
        /*033c*/ 	.word	0x000000ff
        /*0340*/ 	.word	0x00000130
        /*0344*/ 	.short	0x0100
        /*0346*/ 	.byte	0x07
	.zero		1


	//   ....[36]....
        /*0348*/ 	.word	0x00000c70
        /*034c*/ 	.word	0x000000ff
        /*0350*/ 	.word	0x00000118
        /*0354*/ 	.short	0x0100
        /*0356*/ 	.byte	0x07
	.zero		1


	//   ....[37]....
        /*0358*/ 	.word	0x00000c80
        /*035c*/ 	.word	0x000000ff
        /*0360*/ 	.word	0x00000138
        /*0364*/ 	.short	0x0100
        /*0366*/ 	.byte	0x07
	.zero		1


	//   ....[38]....
        /*0368*/ 	.word	0x00000c90
        /*036c*/ 	.word	0x000000ff
        /*0370*/ 	.word	0x00000120
        /*0374*/ 	.short	0x0100
        /*0376*/ 	.byte	0x07
	.zero		1


	//   ....[39]....
        /*0378*/ 	.word	0x00000ca0
        /*037c*/ 	.word	0x000000ff
        /*0380*/ 	.word	0x00000140
        /*0384*/ 	.short	0x0100
        /*0386*/ 	.byte	0x07
	.zero		1


	//   ....[40]....
        /*0388*/ 	.word	0x00000cb0
        /*038c*/ 	.word	0x000000ff
        /*0390*/ 	.word	0x00000128
        /*0394*/ 	.short	0x0100
        /*0396*/ 	.byte	0x07
	.zero		1


	//   ....[41]....
        /*0398*/ 	.word	0x00000cc0
        /*039c*/ 	.word	0x000000ff
        /*03a0*/ 	.word	0x00000148
        /*03a4*/ 	.short	0x0100
        /*03a6*/ 	.byte	0x07
	.zero		1


	//   ....[42]....
        /*03a8*/ 	.word	0x00000db0
        /*03ac*/ 	.word	0x000000ff
        /*03b0*/ 	.word	0x00000150
        /*03b4*/ 	.short	0x0100
        /*03b6*/ 	.byte	0x05
	.zero		1


	//   ....[43]....
        /*03b8*/ 	.word	0x00000dc0
        /*03bc*/ 	.word	0x000000ff
        /*03c0*/ 	.word	0x00000160
        /*03c4*/ 	.short	0x0100
        /*03c6*/ 	.byte	0x05
	.zero		1


	//   ....[44]....
        /*03c8*/ 	.word	0x00000dd0
        /*03cc*/ 	.word	0x000000ff
        /*03d0*/ 	.word	0x00000158
        /*03d4*/ 	.short	0x0100
        /*03d6*/ 	.byte	0x05
	.zero		1


	//   ....[45]....
        /*03d8*/ 	.word	0x00000de0
        /*03dc*/ 	.word	0x000000ff
        /*03e0*/ 	.word	0x00000168
        /*03e4*/ 	.short	0x0100
        /*03e6*/ 	.byte	0x05
	.zero		1


	//   ....[46]....
        /*03e8*/ 	.word	0x000016b0
        /*03ec*/ 	.word	0x00000002
        /*03f0*/ 	.word	0x00000160
        /*03f4*/ 	.short	0x010a
        /*03f6*/ 	.byte	0xff
	.zero		1


	//   ....[47]....
        /*03f8*/ 	.word	0x000016e0
        /*03fc*/ 	.word	0x00000002
        /*0400*/ 	.word	0x00000150
        /*0404*/ 	.short	0x0101
        /*0406*/ 	.byte	0xff
	.zero		1


	//   ....[48]....
        /*0408*/ 	.word	0x000017b0
        /*040c*/ 	.word	0x000000ff
        /*0410*/ 	.word	0x00000050
        /*0414*/ 	.short	0x010a
        /*0416*/ 	.byte	0x08
	.zero		1


	//   ....[49]....
        /*0418*/ 	.word	0x00001860
        /*041c*/ 	.word	0x000000ff
        /*0420*/ 	.word	0x00000050
        /*0424*/ 	.short	0x010a
        /*0426*/ 	.byte	0x21
	.zero		1


	//   ....[50]....
        /*0428*/ 	.word	0x000019b0
        /*042c*/ 	.word	0x000000ff
        /*0430*/ 	.word	0x00000050
        /*0434*/ 	.short	0x010a
        /*0436*/ 	.byte	0x08
	.zero		1


	//   ....[51]....
        /*0438*/ 	.word	0x00001b10
        /*043c*/ 	.word	0x000000ff
        /*0440*/ 	.word	0x000000e8
        /*0444*/ 	.short	0x0101
        /*0446*/ 	.byte	0x04
	.zero		1


	//   ....[52]....
        /*0448*/ 	.word	0x00001b30
        /*044c*/ 	.word	0x000000ff
        /*0450*/ 	.word	0x00000050
        /*0454*/ 	.short	0x010a
        /*0456*/ 	.byte	0x08
	.zero		1


	//   ....[53]....
        /*0458*/ 	.word	0x00001bc0
        /*045c*/ 	.word	0x000000ff
        /*0460*/ 	.word	0x00000050
        /*0464*/ 	.short	0x010a
        /*0466*/ 	.byte	0x19
	.zero		1


	//   ....[54]....
        /*0468*/ 	.word	0x00001d10
        /*046c*/ 	.word	0x000000ff
        /*0470*/ 	.word	0x00000050
        /*0474*/ 	.short	0x010a
        /*0476*/ 	.byte	0x08
	.zero		1


	//   ....[55]....
        /*0478*/ 	.word	0x00001ea0
        /*047c*/ 	.word	0x00000002
        /*0480*/ 	.word	0x000000f0
        /*0484*/ 	.short	0x010a
        /*0486*/ 	.byte	0xff
	.zero		1


	//   ....[56]....
        /*0488*/ 	.word	0x00001f60
        /*048c*/ 	.word	0x00000002
        /*0490*/ 	.word	0x00000000
        /*0494*/ 	.short	0x0101
        /*0496*/ 	.byte	0xff
	.zero		1


	//   ....[57]....
        /*0498*/ 	.word	0x000024c0
        /*049c*/ 	.word	0x000000ff
        /*04a0*/ 	.word	0x00000000
        /*04a4*/ 	.short	0x010a
        /*04a6*/ 	.byte	0x05
	.zero		1


	//   ....[58]....
        /*04a8*/ 	.word	0x00002550
        /*04ac*/ 	.word	0x000000ff
        /*04b0*/ 	.word	0x00000000
        /*04b4*/ 	.short	0x010a
        /*04b6*/ 	.byte	0x05
	.zero		1


	//   ....[59]....
        /*04b8*/ 	.word	0x000025e0
        /*04bc*/ 	.word	0x000000ff
        /*04c0*/ 	.word	0x00000000
        /*04c4*/ 	.short	0x010a
        /*04c6*/ 	.byte	0x05
	.zero		1


	//   ....[60]....
        /*04c8*/ 	.word	0x00002670
        /*04cc*/ 	.word	0x000000ff
        /*04d0*/ 	.word	0x00000000
        /*04d4*/ 	.short	0x010a
        /*04d6*/ 	.byte	0x05
	.zero		1


	//   ....[61]....
        /*04d8*/ 	.word	0x00002700
        /*04dc*/ 	.word	0x000000ff
        /*04e0*/ 	.word	0x00000000
        /*04e4*/ 	.short	0x010a
        /*04e6*/ 	.byte	0x05
	.zero		1


	//   ....[62]....
        /*04e8*/ 	.word	0x00002790
        /*04ec*/ 	.word	0x000000ff
        /*04f0*/ 	.word	0x00000000
        /*04f4*/ 	.short	0x010a
        /*04f6*/ 	.byte	0x05
	.zero		1


	//   ....[63]....
        /*04f8*/ 	.word	0x00002820
        /*04fc*/ 	.word	0x000000ff
        /*0500*/ 	.word	0x00000000
        /*0504*/ 	.short	0x010a
        /*0506*/ 	.byte	0x05
	.zero		1


	//   ....[64]....
        /*0508*/ 	.word	0x000028b0
        /*050c*/ 	.word	0x000000ff
        /*0510*/ 	.word	0x00000000
        /*0514*/ 	.short	0x010a
        /*0516*/ 	.byte	0x05
	.zero		1


	//   ....[65]....
        /*0518*/ 	.word	0x00002940
        /*051c*/ 	.word	0x000000ff
        /*0520*/ 	.word	0x00000000
        /*0524*/ 	.short	0x010a
        /*0526*/ 	.byte	0x05
	.zero		1


	//   ....[66]....
        /*0528*/ 	.word	0x000029e0
        /*052c*/ 	.word	0x00000000
        /*0530*/ 	.word	0x00000000
        /*0534*/ 	.short	0x010a
        /*0536*/ 	.byte	0xff
	.zero		1


	//   ....[67]....
        /*0538*/ 	.word	0x00002b00
        /*053c*/ 	.word	0x00000000
        /*0540*/ 	.word	0x00000150
        /*0544*/ 	.short	0x010a
        /*0546*/ 	.byte	0xff
	.zero		1


	//   ....[68]....
        /*0548*/ 	.word	0x00002b70
        /*054c*/ 	.word	0x00000000
        /*0550*/ 	.word	0x00000000
        /*0554*/ 	.short	0x0101
        /*0556*/ 	.byte	0xff
	.zero		1


	//   ....[69]....
        /*0558*/ 	.word	0x00002b90
        /*055c*/ 	.word	0x000000ff
        /*0560*/ 	.word	0x00000100
        /*0564*/ 	.short	0x010a
        /*0566*/ 	.byte	0x05
	.zero		1


	//   ....[70]....
        /*0568*/ 	.word	0x00002cb0
        /*056c*/ 	.word	0x00000000
        /*0570*/ 	.word	0x000000f0
        /*0574*/ 	.short	0x010a
        /*0576*/ 	.byte	0xff
	.zero		1


	//   ....[71]....
        /*0578*/ 	.word	0x00002db0
        /*057c*/ 	.word	0x00000000
        /*0580*/ 	.word	0x00000000
        /*0584*/ 	.short	0x0101
        /*0586*/ 	.byte	0xff
	.zero		1


	//   ....[72]....
        /*0588*/ 	.word	0x00002e40
        /*058c*/ 	.word	0x000000ff
        /*0590*/ 	.word	0x00000100
        /*0594*/ 	.short	0x0106
        /*0596*/ 	.byte	0x05
	.zero		1


	//   ....[73]....
        /*0598*/ 	.word	0x00002e60
        /*059c*/ 	.word	0x000000ff
        /*05a0*/ 	.word	0x00000100
        /*05a4*/ 	.short	0x010a
        /*05a6*/ 	.byte	0x05
	.zero		1


	//   ....[74]....
        /*05a8*/ 	.word	0x00002ef0
        /*05ac*/ 	.word	0x000000ff
        /*05b0*/ 	.word	0x00000100
        /*05b4*/ 	.short	0x0106
        /*05b6*/ 	.byte	0x04
	.zero		1


	//   ....[75]....
        /*05b8*/ 	.word	0x00002f30
        /*05bc*/ 	.word	0x00000000
        /*05c0*/ 	.word	0x00000100
        /*05c4*/ 	.short	0x010a
        /*05c6*/ 	.byte	0xff
	.zero		1


	//   ....[76]....
        /*05c8*/ 	.word	0x00003430
        /*05cc*/ 	.word	0x00000000
        /*05d0*/ 	.word	0x000000f0
        /*05d4*/ 	.short	0x010a
        /*05d6*/ 	.byte	0xff
	.zero		1


	//   ....[77]....
        /*05d8*/ 	.word	0x00003530
        /*05dc*/ 	.word	0x00000003
        /*05e0*/ 	.word	0x00000000
        /*05e4*/ 	.short	0x0101
        /*05e6*/ 	.byte	0xff
	.zero		1


	//   ....[78]....
        /*05e8*/ 	.word	0x00003540
        /*05ec*/ 	.word	0x000000ff
        /*05f0*/ 	.word	0x00000000
        /*05f4*/ 	.short	0x010a
        /*05f6*/ 	.byte	0x04
	.zero		1


	//   ....[79]....
        /*05f8*/ 	.word	0x000035c0
        /*05fc*/ 	.word	0x000000ff
        /*0600*/ 	.word	0x00000130
        /*0604*/ 	.short	0x010a
        /*0606*/ 	.byte	0x08
	.zero		1


	//   ....[80]....
        /*0608*/ 	.word	0x000036a0
        /*060c*/ 	.word	0x000000ff
        /*0610*/ 	.word	0x00000000
        /*0614*/ 	.short	0x010a
        /*0616*/ 	.byte	0x07
	.zero		1


	//   ....[81]....
        /*0618*/ 	.word	0x000037e0
        /*061c*/ 	.word	0x000000ff
        /*0620*/ 	.word	0x00000000
        /*0624*/ 	.short	0x010a
        /*0626*/ 	.byte	0x04
	.zero		1


	//   ....[82]....
        /*0628*/ 	.word	0x000039d0
        /*062c*/ 	.word	0x000000ff
        /*0630*/ 	.word	0x00000000
        /*0634*/ 	.short	0x010a
        /*0636*/ 	.byte	0x05
	.zero		1


	//   ....[83]....
        /*0638*/ 	.word	0x00003a60
        /*063c*/ 	.word	0x000000ff
        /*0640*/ 	.word	0x00000000
        /*0644*/ 	.short	0x010a
        /*0646*/ 	.byte	0x05
	.zero		1


	//   ....[84]....
        /*0648*/ 	.word	0x00003af0
        /*064c*/ 	.word	0x000000ff
        /*0650*/ 	.word	0x00000000
        /*0654*/ 	.short	0x010a
        /*0656*/ 	.byte	0x05
	.zero		1


	//   ....[85]....
        /*0658*/ 	.word	0x00003b80
        /*065c*/ 	.word	0x000000ff
        /*0660*/ 	.word	0x00000000
        /*0664*/ 	.short	0x010a
        /*0666*/ 	.byte	0x07
	.zero		1


	//   ....[86]....
        /*0668*/ 	.word	0x00004000
        /*066c*/ 	.word	0x00000000
        /*0670*/ 	.word	0x000000f0
        /*0674*/ 	.short	0x010a
        /*0676*/ 	.byte	0xff
	.zero		1


	//   ....[87]....
        /*0678*/ 	.word	0x000040c0
        /*067c*/ 	.word	0x00000000
        /*0680*/ 	.word	0x00000000
        /*0684*/ 	.short	0x0101
        /*0686*/ 	.byte	0xff
	.zero		1


	//   ....[88]....
        /*0688*/ 	.word	0x000043e0
        /*068c*/ 	.word	0x000000ff
        /*0690*/ 	.word	0x000000e8
        /*0694*/ 	.short	0x010a
        /*0696*/ 	.byte	0x07
	.zero		1


	//   ....[89]....
        /*0698*/ 	.word	0x000045d0
        /*069c*/ 	.word	0x000000ff
        /*06a0*/ 	.word	0x000000c0
        /*06a4*/ 	.short	0x010a
        /*06a6*/ 	.byte	0x07
	.zero		1


	//   ....[90]....
        /*06a8*/ 	.word	0x00004740
        /*06ac*/ 	.word	0x000000ff
        /*06b0*/ 	.word	0x000000a0
        /*06b4*/ 	.short	0x010b
        /*06b6*/ 	.byte	0x07
	.zero		1


	//   ....[91]....
        /*06b8*/ 	.word	0x00004750
        /*06bc*/ 	.word	0x000000ff
        /*06c0*/ 	.word	0x00000000
        /*06c4*/ 	.short	0x0101
        /*06c6*/ 	.byte	0x08
	.zero		1


	//   ....[92]....
        /*06c8*/ 	.word	0x00004760
        /*06cc*/ 	.word	0x000000ff
        /*06d0*/ 	.word	0x000000c8
        /*06d4*/ 	.short	0x010a
        /*06d6*/ 	.byte	0x07
	.zero		1


	//   ....[93]....
        /*06d8*/ 	.word	0x000048b0
        /*06dc*/ 	.word	0x000000ff
        /*06e0*/ 	.word	0x000000a8
        /*06e4*/ 	.short	0x010b
        /*06e6*/ 	.byte	0x07
	.zero		1


	//   ....[94]....
        /*06e8*/ 	.word	0x000048c0
        /*06ec*/ 	.word	0x000000ff
        /*06f0*/ 	.word	0x00000000
        /*06f4*/ 	.short	0x0101
        /*06f6*/ 	.byte	0x08
	.zero		1


	//   ....[95]....
        /*06f8*/ 	.word	0x000048d0
        /*06fc*/ 	.word	0x000000ff
        /*0700*/ 	.word	0x000000d0
        /*0704*/ 	.short	0x010a
        /*0706*/ 	.byte	0x07
	.zero		1


	//   ....[96]....
        /*0708*/ 	.word	0x00004a50
        /*070c*/ 	.word	0x000000ff
        /*0710*/ 	.word	0x000000b0
        /*0714*/ 	.short	0x010b
        /*0716*/ 	.byte	0x07
	.zero		1


	//   ....[97]....
        /*0718*/ 	.word	0x00004a90
        /*071c*/ 	.word	0x000000ff
        /*0720*/ 	.word	0x00000000
        /*0724*/ 	.short	0x0101
        /*0726*/ 	.byte	0x08
	.zero		1


	//   ....[98]....
        /*0728*/ 	.word	0x00004ad0
        /*072c*/ 	.word	0x000000ff
        /*0730*/ 	.word	0x000000d8
        /*0734*/ 	.short	0x010a
        /*0736*/ 	.byte	0x07
	.zero		1


	//   ....[99]....
        /*0738*/ 	.word	0x00004d10
        /*073c*/ 	.word	0x000000ff
        /*0740*/ 	.word	0x000000b8
        /*0744*/ 	.short	0x010b
        /*0746*/ 	.byte	0x07
	.zero		1


	//   ....[100]....
        /*0748*/ 	.word	0x00004d30
        /*074c*/ 	.word	0x000000ff
        /*0750*/ 	.word	0x00000000
        /*0754*/ 	.short	0x0101
        /*0756*/ 	.byte	0x0d
	.zero		1


	//   ....[101]....
        /*0758*/ 	.word	0x00004d60
        /*075c*/ 	.word	0x000000ff
        /*0760*/ 	.word	0x000000c0
        /*0764*/ 	.short	0x010a
        /*0766*/ 	.byte	0x07
	.zero		1


	//   ....[102]....
        /*0768*/ 	.word	0x00004d80
        /*076c*/ 	.word	0x000000ff
        /*0770*/ 	.word	0x000000c8
        /*0774*/ 	.short	0x010a
        /*0776*/ 	.byte	0x07
	.zero		1


	//   ....[103]....
        /*0778*/ 	.word	0x00004da0
        /*077c*/ 	.word	0x000000ff
        /*0780*/ 	.word	0x000000d0
        /*0784*/ 	.short	0x010a
        /*0786*/ 	.byte	0x07
	.zero		1


	//   ....[104]....
        /*0788*/ 	.word	0x00004de0
        /*078c*/ 	.word	0x00000000
        /*0790*/ 	.word	0x000000d8
        /*0794*/ 	.short	0x010a
        /*0796*/ 	.byte	0xff
	.zero		1


	//   ....[105]....
        /*0798*/ 	.word	0x00005120
        /*079c*/ 	.word	0x00000000
        /*07a0*/ 	.word	0x000000f0
        /*07a4*/ 	.short	0x010a
        /*07a6*/ 	.byte	0xff
	.zero		1


	//   ....[106]....
        /*07a8*/ 	.word	0x00005230
        /*07ac*/ 	.word	0x00000000
        /*07b0*/ 	.word	0x00000000
        /*07b4*/ 	.short	0x0101
        /*07b6*/ 	.byte	0xff
	.zero		1


	//   ....[107]....
        /*07b8*/ 	.word	0x00005c50
        /*07bc*/ 	.word	0x00000002
        /*07c0*/ 	.word	0x000000a0
        /*07c4*/ 	.short	0x010a
        /*07c6*/ 	.byte	0xff
	.zero		1


	//   ....[108]....
        /*07c8*/ 	.word	0x00005c90
        /*07cc*/ 	.word	0x00000071
        /*07d0*/ 	.word	0x00000110
        /*07d4*/ 	.short	0x010a
        /*07d6*/ 	.byte	0xff
	.zero		1


	//   ....[109]....
        /*07d8*/ 	.word	0x00005dd0
        /*07dc*/ 	.word	0x00000002
        /*07e0*/ 	.word	0x000000a0
        /*07e4*/ 	.short	0x010a
        /*07e6*/ 	.byte	0xff
	.zero		1


	//   ....[110]....
        /*07e8*/ 	.word	0x00005ef0
        /*07ec*/ 	.word	0x00000000
        /*07f0*/ 	.word	0x00000000
        /*07f4*/ 	.short	0x0101
        /*07f6*/ 	.byte	0xff
	.zero		1


	//   ....[111]....
        /*07f8*/ 	.word	0x00005f70
        /*07fc*/ 	.word	0x00000071
        /*0800*/ 	.word	0x00000110
        /*0804*/ 	.short	0x010a
        /*0806*/ 	.byte	0xff
	.zero		1


	//   ....[112]....
        /*0808*/ 	.word	0x00006ac0
        /*080c*/ 	.word	0x00000000
        /*0810*/ 	.word	0x000000a0
        /*0814*/ 	.short	0x010a
        /*0816*/ 	.byte	0xff
	.zero		1


	//   ....[113]....
        /*0818*/ 	.word	0x00006b80
        /*081c*/ 	.word	0x00000000
        /*0820*/ 	.word	0x000000a0
        /*0824*/ 	.short	0x010a
        /*0826*/ 	.byte	0xff
	.zero		1


	//   ....[114]....
        /*0828*/ 	.word	0x00006cb0
        /*082c*/ 	.word	0x00000000
        /*0830*/ 	.word	0x00000000
        /*0834*/ 	.short	0x0101
        /*0836*/ 	.byte	0xff
	.zero		1


	//   ....[115]....
        /*0838*/ 	.word	0x00007820
        /*083c*/ 	.word	0x00000000
        /*0840*/ 	.word	0x000000a0
        /*0844*/ 	.short	0x010a
        /*0846*/ 	.byte	0xff
	.zero		1


	//   ....[116]....
        /*0848*/ 	.word	0x000078e0
        /*084c*/ 	.word	0x00000000
        /*0850*/ 	.word	0x000000a0
        /*0854*/ 	.short	0x010a
        /*0856*/ 	.byte	0xff
	.zero		1


	//   ....[117]....
        /*0858*/ 	.word	0x00007a10
        /*085c*/ 	.word	0x00000000
        /*0860*/ 	.word	0x00000000
        /*0864*/ 	.short	0x0101
        /*0866*/ 	.byte	0xff
	.zero		1


	//   ....[118]....
        /*0868*/ 	.word	0x000085b0
        /*086c*/ 	.word	0x00000000
        /*0870*/ 	.word	0x000000a0
        /*0874*/ 	.short	0x010a
        /*0876*/ 	.byte	0xff
	.zero		1


	//   ....[119]....
        /*0878*/ 	.word	0x00008670
        /*087c*/ 	.word	0x00000000
        /*0880*/ 	.word	0x000000a0
        /*0884*/ 	.short	0x010a
        /*0886*/ 	.byte	0xff
	.zero		1


	//   ....[120]....
        /*0888*/ 	.word	0x000087a0
        /*088c*/ 	.word	0x00000000
        /*0890*/ 	.word	0x00000000
        /*0894*/ 	.short	0x0101
        /*0896*/ 	.byte	0xff
	.zero		1


	//   ....[121]....
        /*0898*/ 	.word	0x00008be0
        /*089c*/ 	.word	0x000000ff
        /*08a0*/ 	.word	0x00000000
        /*08a4*/ 	.short	0x0101
        /*08a6*/ 	.byte	0x05
	.zero		1


	//   ....[122]....
        /*08a8*/ 	.word	0x00009420
        /*08ac*/ 	.word	0x00000002
        /*08b0*/ 	.word	0x00000160
        /*08b4*/ 	.short	0x010a
        /*08b6*/ 	.byte	0xff
	.zero		1


	//   ....[123]....
        /*08b8*/ 	.word	0x00009480
        /*08bc*/ 	.word	0x00000002
        /*08c0*/ 	.word	0x00000050
        /*08c4*/ 	.short	0x010a
        /*08c6*/ 	.byte	0xff
	.zero		1


	//   ....[124]....
        /*08c8*/ 	.word	0x000094e0
        /*08cc*/ 	.word	0x00000002
        /*08d0*/ 	.word	0x00000050
        /*08d4*/ 	.short	0x010a
        /*08d6*/ 	.byte	0xff
	.zero		1


	//   ....[125]....
        /*08d8*/ 	.word	0x00009530
        /*08dc*/ 	.word	0x00000002
        /*08e0*/ 	.word	0x000000f0
        /*08e4*/ 	.short	0x010a
        /*08e6*/ 	.byte	0xff
	.zero		1


	//   ....[126]....
        /*08e8*/ 	.word	0x00009590
        /*08ec*/ 	.word	0x00000000
        /*08f0*/ 	.word	0x00000000
        /*08f4*/ 	.short	0x010a
        /*08f6*/ 	.byte	0xff
	.zero		1


	//   ....[127]....
        /*08f8*/ 	.word	0x000095f0
        /*08fc*/ 	.word	0x00000000
        /*0900*/ 	.word	0x00000000
        /*0904*/ 	.short	0x010a
        /*0906*/ 	.byte	0xff
	.zero		1


	//   ....[128]....
        /*0908*/ 	.word	0x00009650
        /*090c*/ 	.word	0x00000000
        /*0910*/ 	.word	0x00000000
        /*0914*/ 	.short	0x010a
        /*0916*/ 	.byte	0xff
	.zero		1


	//   ....[129]....
        /*0918*/ 	.word	0x000096b0
        /*091c*/ 	.word	0x00000000
        /*0920*/ 	.word	0x00000000
        /*0924*/ 	.short	0x010a
        /*0926*/ 	.byte	0xff
	.zero		1


	//   ....[130]....
        /*0928*/ 	.word	0x00009710
        /*092c*/ 	.word	0x00000000
        /*0930*/ 	.word	0x00000000
        /*0934*/ 	.short	0x010a
        /*0936*/ 	.byte	0xff
	.zero		1


	//   ....[131]....
        /*0938*/ 	.word	0x00009770
        /*093c*/ 	.word	0x00000000
        /*0940*/ 	.word	0x00000000
        /*0944*/ 	.short	0x010a
        /*0946*/ 	.byte	0xff
	.zero		1


	//   ....[132]....
        /*0948*/ 	.word	0x000097d0
        /*094c*/ 	.word	0x00000000
        /*0950*/ 	.word	0x00000000
        /*0954*/ 	.short	0x010a
        /*0956*/ 	.byte	0xff
	.zero		1


	//   ....[133]....
        /*0958*/ 	.word	0x00009830
        /*095c*/ 	.word	0x00000000
        /*0960*/ 	.word	0x00000000
        /*0964*/ 	.short	0x010a
        /*0966*/ 	.byte	0xff
	.zero		1


	//   ....[134]....
        /*0968*/ 	.word	0x00009890
        /*096c*/ 	.word	0x00000000
        /*0970*/ 	.word	0x00000000
        /*0974*/ 	.short	0x010a
        /*0976*/ 	.byte	0xff
	.zero		1


	//   ....[135]....
        /*0978*/ 	.word	0x000098e0
        /*097c*/ 	.word	0x00000000
        /*0980*/ 	.word	0x00000150
        /*0984*/ 	.short	0x010a
        /*0986*/ 	.byte	0xff
	.zero		1


	//   ....[136]....
        /*0988*/ 	.word	0x00009940
        /*098c*/ 	.word	0x00000000
        /*0990*/ 	.word	0x00000100
        /*0994*/ 	.short	0x010a
        /*0996*/ 	.byte	0xff
	.zero		1


	//   ....[137]....
        /*0998*/ 	.word	0x00009990
        /*099c*/ 	.word	0x00000000
        /*09a0*/ 	.word	0x000000f0
        /*09a4*/ 	.short	0x010a
        /*09a6*/ 	.byte	0xff
	.zero		1


	//   ....[138]....
        /*09a8*/ 	.word	0x000099f0
        /*09ac*/ 	.word	0x00000000
        /*09b0*/ 	.word	0x00000100
        /*09b4*/ 	.short	0x010a
        /*09b6*/ 	.byte	0xff
	.zero		1


	//   ....[139]....
        /*09b8*/ 	.word	0x00009a40
        /*09bc*/ 	.word	0x00000000
        /*09c0*/ 	.word	0x000000f0
        /*09c4*/ 	.short	0x010a
        /*09c6*/ 	.byte	0xff
	.zero		1


	//   ....[140]....
        /*09c8*/ 	.word	0x00009aa0
        /*09cc*/ 	.word	0x00000002
        /*09d0*/ 	.word	0x00000130
        /*09d4*/ 	.short	0x010a
        /*09d6*/ 	.byte	0xff
	.zero		1


	//   ....[141]....
        /*09d8*/ 	.word	0x00009b00
        /*09dc*/ 	.word	0x00000000
        /*09e0*/ 	.word	0x00000000
        /*09e4*/ 	.short	0x010a
        /*09e6*/ 	.byte	0xff
	.zero		1


	//   ....[142]....
        /*09e8*/ 	.word	0x00009b60
        /*09ec*/ 	.word	0x00000000
        /*09f0*/ 	.word	0x00000000
        /*09f4*/ 	.short	0x010a
        /*09f6*/ 	.byte	0xff
	.zero		1


	//   ....[143]....
        /*09f8*/ 	.word	0x00009bc0
        /*09fc*/ 	.word	0x00000000
        /*0a00*/ 	.word	0x00000000
        /*0a04*/ 	.short	0x010a
        /*0a06*/ 	.byte	0xff
	.zero		1


	//   ....[144]....
        /*0a08*/ 	.word	0x00009c20
        /*0a0c*/ 	.word	0x00000000
        /*0a10*/ 	.word	0x00000000
        /*0a14*/ 	.short	0x010a
        /*0a16*/ 	.byte	0xff
	.zero		1


	//   ....[145]....
        /*0a18*/ 	.word	0x00009c80
        /*0a1c*/ 	.word	0x00000000
        /*0a20*/ 	.word	0x00000000
        /*0a24*/ 	.short	0x010a
        /*0a26*/ 	.byte	0xff
	.zero		1


	//   ....[146]....
        /*0a28*/ 	.word	0x00009cd0
        /*0a2c*/ 	.word	0x00000000
        /*0a30*/ 	.word	0x000000f0
        /*0a34*/ 	.short	0x010a
        /*0a36*/ 	.byte	0xff
	.zero		1


	//   ....[147]....
        /*0a38*/ 	.word	0x00009d30
        /*0a3c*/ 	.word	0x00000000
        /*0a40*/ 	.word	0x000000e8
        /*0a44*/ 	.short	0x010a
        /*0a46*/ 	.byte	0xff
	.zero		1


	//   ....[148]....
        /*0a48*/ 	.word	0x00009d90
        /*0a4c*/ 	.word	0x00000000
        /*0a50*/ 	.word	0x000000c0
        /*0a54*/ 	.short	0x010a
        /*0a56*/ 	.byte	0xff
	.zero		1


	//   ....[149]....
        /*0a58*/ 	.word	0x00009df0
        /*0a5c*/ 	.word	0x00000000
        /*0a60*/ 	.word	0x000000c8
        /*0a64*/ 	.short	0x010a
        /*0a66*/ 	.byte	0xff
	.zero		1


	//   ....[150]....
        /*0a68*/ 	.word	0x00009e50
        /*0a6c*/ 	.word	0x00000000
        /*0a70*/ 	.word	0x000000d0
        /*0a74*/ 	.short	0x010a
        /*0a76*/ 	.byte	0xff
	.zero		1


	//   ....[151]....
        /*0a78*/ 	.word	0x00009eb0
        /*0a7c*/ 	.word	0x00000000
        /*0a80*/ 	.word	0x000000d8
        /*0a84*/ 	.short	0x010a
        /*0a86*/ 	.byte	0xff
	.zero		1


	//   ....[152]....
        /*0a88*/ 	.word	0x00009f10
        /*0a8c*/ 	.word	0x00000000
        /*0a90*/ 	.word	0x000000c0
        /*0a94*/ 	.short	0x010a
        /*0a96*/ 	.byte	0xff
	.zero		1


	//   ....[153]....
        /*0a98*/ 	.word	0x00009f70
        /*0a9c*/ 	.word	0x00000000
        /*0aa0*/ 	.word	0x000000c8
        /*0aa4*/ 	.short	0x010a
        /*0aa6*/ 	.byte	0xff
	.zero		1


	//   ....[154]....
        /*0aa8*/ 	.word	0x00009fd0
        /*0aac*/ 	.word	0x00000000
        /*0ab0*/ 	.word	0x000000d0
        /*0ab4*/ 	.short	0x010a
        /*0ab6*/ 	.byte	0xff
	.zero		1


	//   ....[155]....
        /*0ab8*/ 	.word	0x0000a020
        /*0abc*/ 	.word	0x00000000
        /*0ac0*/ 	.word	0x000000f0
        /*0ac4*/ 	.short	0x010a
        /*0ac6*/ 	.byte	0xff
	.zero		1


	//   ....[156]....
        /*0ac8*/ 	.word	0x0000a070
        /*0acc*/ 	.word	0x00000002
        /*0ad0*/ 	.word	0x000000a0
        /*0ad4*/ 	.short	0x010a
        /*0ad6*/ 	.byte	0xff
	.zero		1


	//   ....[157]....
        /*0ad8*/ 	.word	0x0000a0c0
        /*0adc*/ 	.word	0x00000071
        /*0ae0*/ 	.word	0x00000110
        /*0ae4*/ 	.short	0x010a
        /*0ae6*/ 	.byte	0xff
	.zero		1


	//   ....[158]....
        /*0ae8*/ 	.word	0x0000a110
        /*0aec*/ 	.word	0x00000000
        /*0af0*/ 	.word	0x000000a0
        /*0af4*/ 	.short	0x010a
        /*0af6*/ 	.byte	0xff
	.zero		1


	//   ....[159]....
        /*0af8*/ 	.word	0x0000a160
        /*0afc*/ 	.word	0x00000000
        /*0b00*/ 	.word	0x000000a0
        /*0b04*/ 	.short	0x010a
        /*0b06*/ 	.byte	0xff
	.zero		1


	//   ....[160]....
        /*0b08*/ 	.word	0x0000a1b0
        /*0b0c*/ 	.word	0x00000000
        /*0b10*/ 	.word	0x000000a0
        /*0b14*/ 	.short	0x010a
        /*0b16*/ 	.byte	0xff
	.zero		1


	//----- nvinfo : EIATTR_NUM_MBARRIERS
	.align		4
.L_48:
        /*0b18*/ 	.byte	0x03, 0x38
        /*0b1a*/ 	.short	0x002e


	//----- nvinfo : EIATTR_EXIT_INSTR_OFFSETS
	.align		4
        /*0b1c*/ 	.byte	0x04, 0x1c
        /*0b1e*/ 	.short	(.L_50 - .L_49)


	//   ....[0]....
.L_49:
        /*0b20*/ 	.word	0x00002a10


	//   ....[1]....
        /*0b24*/ 	.word	0x00002f00


	//   ....[2]....
        /*0b28*/ 	.word	0x00002f60


	//   ....[3]....
        /*0b2c*/ 	.word	0x00003de0


	//   ....[4]....
        /*0b30*/ 	.word	0x00004e10


	//   ....[5]....
        /*0b34*/ 	.word	0x00004e50


	//   ....[6]....
        /*0b38*/ 	.word	0x00009410


	//----- nvinfo : EIATTR_MAX_THREADS
	.align		4
.L_50:
        /*0b3c*/ 	.byte	0x04, 0x05
        /*0b3e*/ 	.short	(.L_52 - .L_51)
.L_51:
        /*0b40*/ 	.word	0x00000100
        /*0b44*/ 	.word	0x00000001
        /*0b48*/ 	.word	0x00000001


	//----- nvinfo : EIATTR_CRS_STACK_SIZE
	.align		4
.L_52:
        /*0b4c*/ 	.byte	0x04, 0x1e
        /*0b4e*/ 	.short	(.L_54 - .L_53)
.L_53:
        /*0b50*/ 	.word	0x00000000


	//----- nvinfo : EIATTR_CBANK_PARAM_SIZE
	.align		4
.L_54:
        /*0b54*/ 	.byte	0x03, 0x19
        /*0b56*/ 	.short	0x0800


	//----- nvinfo : EIATTR_PARAM_CBANK
	.align		4
        /*0b58*/ 	.byte	0x04, 0x0a
        /*0b5a*/ 	.short	(.L_56 - .L_55)
	.align		4
.L_55:
        /*0b5c*/ 	.word	index@(.nv.constant0._ZN7cutlass13device_kernelINS_4gemm6kernel13GemmUniversalIN4cute5tupleIJiiiiEEENS1_10collective13CollectiveMmaINS1_35MainloopSm100TmaUmmaWarpSpecializedILi10ELi2ELi4ENS5_IJNS4_1CILi1EEESB_SB_EEEEENS5_IJNSA_ILi64EEENSA_ILi256EEESE_EEENS_12float_e5m2_tENS5_IJlSB_lEEESH_NS5_IJSB_llEEENS4_8TiledMMAINS4_8MMA_AtomIJNS4_10MMA_TraitsINS4_19SM100_MMA_F8F6F4_SSEJSH_SH_fSE_SF_NS4_17integral_constantINS4_4UMMA5MajorELSQ_0EEENSO_ISQ_LSQ_1EEENSO_INSP_7ScaleInELST_0EEESU_EEEEEENS4_6LayoutISC_NS5_IJNSA_ILi0EEESY_SY_EEEEENS5_IJNS4_10UnderscoreES11_S11_EEEEENS4_13SM90_TMA_LOADENS4_14ComposedLayoutINS4_7SwizzleILi2ELi4ELi3EEENS4_18smem_ptr_flag_bitsILi8EEENSX_INS5_IJNSA_ILi8EEESE_EEENS5_IJSE_SB_EEEEEEEvNS4_8identityES14_NS15_INS16_ILi3ELi4ELi3EEES19_NSX_INS5_IJNSA_ILi128EEES1A_EEENS5_IJSB_S1H_EEEEEEEvS1F_EENS_8epilogue10collective18CollectiveEpilogueINS1N_23Sm100TmaWarpSpecializedILi4ELi2ELi32ELb0ELb0EEEJSG_NS5_IJNSX_ISE_SB_EES1S_EEESH_SI_SH_SI_NS1N_6fusion15FusionCallbacksIS1R_NS1U_17LinearCombinationISH_fSH_fLNS_15FloatRoundStyleE2EEESG_S1T_JEEENS4_5SM1004TMEM4LOAD26SM100_TMEM_LOAD_16dp32b32xES14_S1E_NS4_39AutoVectorizingCopyWithAssumedAlignmentILi128EEENS4_14SM90_TMA_STOREES1E_S25_S25_EEEvvEEEEvNT_6ParamsE)
        /*0b60*/ 	.short	0x0380
        /*0b62*/ 	.short	0x0800


	//----- nvinfo : EIATTR_SW_WAR
	.align		4
.L_56:
        /*0b64*/ 	.byte	0x04, 0x36
        /*0b66*/ 	.short	(.L_58 - .L_57)
.L_57:
        /*0b68*/ 	.word	0x00000008
.L_58:


//--------------------- .nv.callgraph             --------------------------
	.section	.nv.callgraph,"",@"SHT_CUDA_CALLGRAPH"
	.align	4
	.sectionentsize	8
	.align		4
        /*0000*/ 	.word	0x00000000
	.align		4
        /*0004*/ 	.word	0xffffffff
	.align		4
        /*0008*/ 	.word	index@(_ZN7cutlass13device_kernelINS_4gemm6kernel13GemmUniversalIN4cute5tupleIJiiiiEEENS1_10collective13CollectiveMmaINS1_35MainloopSm100TmaUmmaWarpSpecializedILi10ELi2ELi4ENS5_IJNS4_1CILi1EEESB_SB_EEEEENS5_IJNSA_ILi64EEENSA_ILi256EEESE_EEENS_12float_e5m2_tENS5_IJlSB_lEEESH_NS5_IJSB_llEEENS4_8TiledMMAINS4_8MMA_AtomIJNS4_10MMA_TraitsINS4_19SM100_MMA_F8F6F4_SSEJSH_SH_fSE_SF_NS4_17integral_constantINS4_4UMMA5MajorELSQ_0EEENSO_ISQ_LSQ_1EEENSO_INSP_7ScaleInELST_0EEESU_EEEEEENS4_6LayoutISC_NS5_IJNSA_ILi0EEESY_SY_EEEEENS5_IJNS4_10UnderscoreES11_S11_EEEEENS4_13SM90_TMA_LOADENS4_14ComposedLayoutINS4_7SwizzleILi2ELi4ELi3EEENS4_18smem_ptr_flag_bitsILi8EEENSX_INS5_IJNSA_ILi8EEESE_EEENS5_IJSE_SB_EEEEEEEvNS4_8identityES14_NS15_INS16_ILi3ELi4ELi3EEES19_NSX_INS5_IJNSA_ILi128EEES1A_EEENS5_IJSB_S1H_EEEEEEEvS1F_EENS_8epilogue10collective18CollectiveEpilogueINS1N_23Sm100TmaWarpSpecializedILi4ELi2ELi32ELb0ELb0EEEJSG_NS5_IJNSX_ISE_SB_EES1S_EEESH_SI_SH_SI_NS1N_6fusion15FusionCallbacksIS1R_NS1U_17LinearCombinationISH_fSH_fLNS_15FloatRoundStyleE2EEESG_S1T_JEEENS4_5SM1004TMEM4LOAD26SM100_TMEM_LOAD_16dp32b32xES14_S1E_NS4_39AutoVectorizingCopyWithAssumedAlignmentILi128EEENS4_14SM90_TMA_STOREES1E_S25_S25_EEEvvEEEEvNT_6ParamsE)
	.align		4
        /*000c*/ 	.word	index@(__assertfail)
	.align		4
        /*0010*/ 	.word	0x00000000
	.align		4
        /*0014*/ 	.word	0xfffffffe
	.align		4
        /*0018*/ 	.word	0x00000000
	.align		4
        /*001c*/ 	.word	0xfffffffd
	.align		4
        /*0020*/ 	.word	0x00000000
	.align		4
        /*0024*/ 	.word	0xfffffffc


//--------------------- .nv.constant4             --------------------------
	.section	.nv.constant4,"a",@progbits
	.align	8
	.align		8
.nv.constant4:
        /*0000*/ 	.dword	__assertfail
	.align		8
        /*0008*/ 	.dword	__unnamed_1
	.align		8
        /*0010*/ 	.dword	__unnamed_2
	.align		8
        /*0018*/ 	.dword	__unnamed_3
	.align		8
        /*0020*/ 	.dword	_ZN40_INTERNAL_ffaeffd9_4_k_cu_b3f40f32_317144cuda3std3__45__cpo5beginE
	.align		8
        /*0028*/ 	.dword	_ZN40_INTERNAL_ffaeffd9_4_k_cu_b3f40f32_317144cuda3std3__45__cpo3endE
	.align		8
        /*0030*/ 	.dword	_ZN40_INTERNAL_ffaeffd9_4_k_cu_b3f40f32_317144cuda3std3__45__cpo6cbeginE
	.align		8
        /*0038*/ 	.dword	_ZN40_INTERNAL_ffaeffd9_4_k_cu_b3f40f32_317144cuda3std3__45__cpo4cendE
	.align		8
        /*0040*/ 	.dword	_ZN40_INTERNAL_ffaeffd9_4_k_cu_b3f40f32_317144cuda3std3__442_GLOBAL__N__ffaeffd9_4_k_cu_b3f40f32_317146ignoreE
	.align		8
        /*0048*/ 	.dword	_ZN40_INTERNAL_ffaeffd9_4_k_cu_b3f40f32_317144cuda3std3__419piecewise_constructE
	.align		8
        /*0050*/ 	.dword	_ZN40_INTERNAL_ffaeffd9_4_k_cu_b3f40f32_317144cuda3std3__48in_placeE
	.align		8
        /*0058*/ 	.dword	_ZN40_INTERNAL_ffaeffd9_4_k_cu_b3f40f32_317144cuda3std6ranges3__45__cpo4swapE
	.align		8
        /*0060*/ 	.dword	_ZN40_INTERNAL_ffaeffd9_4_k_cu_b3f40f32_317144cuda3std6ranges3__45__cpo9iter_moveE
	.align		8
        /*0068*/ 	.dword	_ZN40_INTERNAL_ffaeffd9_4_k_cu_b3f40f32_317144cute7productE
	.align		8
        /*0070*/ 	.dword	_ZN40_INTERNAL_ffaeffd9_4_k_cu_b3f40f32_317144cute1_E
	.align		8
        /*0078*/ 	.dword	$str$25
	.align		8
        /*0080*/ 	.dword	$str$26
	.align		8
        /*0088*/ 	.dword	$str$27
	.align		8
        /*0090*/ 	.dword	$str$28


//--------------------- .text._ZN7cutlass13device_kernelINS_4gemm6kernel13GemmUniversalIN4cute5tupleIJiiiiEEENS1_10collective13CollectiveMmaINS1_35MainloopSm100TmaUmmaWarpSpecializedILi10ELi2ELi4ENS5_IJNS4_1CILi1EEESB_SB_EEEEENS5_IJNSA_ILi64EEENSA_ILi256EEESE_EEENS_12float_e5m2_tENS5_IJlSB_lEEESH_NS5_IJSB_llEEENS4_8TiledMMAINS4_8MMA_AtomIJNS4_10MMA_TraitsINS4_19SM100_MMA_F8F6F4_SSEJSH_SH_fSE_SF_NS4_17integral_constantINS4_4UMMA5MajorELSQ_0EEENSO_ISQ_LSQ_1EEENSO_INSP_7ScaleInELST_0EEESU_EEEEEENS4_6LayoutISC_NS5_IJNSA_ILi0EEESY_SY_EEEEENS5_IJNS4_10UnderscoreES11_S11_EEEEENS4_13SM90_TMA_LOADENS4_14ComposedLayoutINS4_7SwizzleILi2ELi4ELi3EEENS4_18smem_ptr_flag_bitsILi8EEENSX_INS5_IJNSA_ILi8EEESE_EEENS5_IJSE_SB_EEEEEEEvNS4_8identityES14_NS15_INS16_ILi3ELi4ELi3EEES19_NSX_INS5_IJNSA_ILi128EEES1A_EEENS5_IJSB_S1H_EEEEEEEvS1F_EENS_8epilogue10collective18CollectiveEpilogueINS1N_23Sm100TmaWarpSpecializedILi4ELi2ELi32ELb0ELb0EEEJSG_NS5_IJNSX_ISE_SB_EES1S_EEESH_SI_SH_SI_NS1N_6fusion15FusionCallbacksIS1R_NS1U_17LinearCombinationISH_fSH_fLNS_15FloatRoundStyleE2EEESG_S1T_JEEENS4_5SM1004TMEM4LOAD26SM100_TMEM_LOAD_16dp32b32xES14_S1E_NS4_39AutoVectorizingCopyWithAssumedAlignmentILi128EEENS4_14SM90_TMA_STOREES1E_S25_S25_EEEvvEEEEvNT_6ParamsE --------------------------
	.section	.text._ZN7cutlass13device_kernelINS_4gemm6kernel13GemmUniversalIN4cute5tupleIJiiiiEEENS1_10collective13CollectiveMmaINS1_35MainloopSm100TmaUmmaWarpSpecializedILi10ELi2ELi4ENS5_IJNS4_1CILi1EEESB_SB_EEEEENS5_IJNSA_ILi64EEENSA_ILi256EEESE_EEENS_12float_e5m2_tENS5_IJlSB_lEEESH_NS5_IJSB_llEEENS4_8TiledMMAINS4_8MMA_AtomIJNS4_10MMA_TraitsINS4_19SM100_MMA_F8F6F4_SSEJSH_SH_fSE_SF_NS4_17integral_constantINS4_4UMMA5MajorELSQ_0EEENSO_ISQ_LSQ_1EEENSO_INSP_7ScaleInELST_0EEESU_EEEEEENS4_6LayoutISC_NS5_IJNSA_ILi0EEESY_SY_EEEEENS5_IJNS4_10UnderscoreES11_S11_EEEEENS4_13SM90_TMA_LOADENS4_14ComposedLayoutINS4_7SwizzleILi2ELi4ELi3EEENS4_18smem_ptr_flag_bitsILi8EEENSX_INS5_IJNSA_ILi8EEESE_EEENS5_IJSE_SB_EEEEEEEvNS4_8identityES14_NS15_INS16_ILi3ELi4ELi3EEES19_NSX_INS5_IJNSA_ILi128EEES1A_EEENS5_IJSB_S1H_EEEEEEEvS1F_EENS_8epilogue10collective18CollectiveEpilogueINS1N_23Sm100TmaWarpSpecializedILi4ELi2ELi32ELb0ELb0EEEJSG_NS5_IJNSX_ISE_SB_EES1S_EEESH_SI_SH_SI_NS1N_6fusion15FusionCallbacksIS1R_NS1U_17LinearCombinationISH_fSH_fLNS_15FloatRoundStyleE2EEESG_S1T_JEEENS4_5SM1004TMEM4LOAD26SM100_TMEM_LOAD_16dp32b32xES14_S1E_NS4_39AutoVectorizingCopyWithAssumedAlignmentILi128EEENS4_14SM90_TMA_STOREES1E_S25_S25_EEEvvEEEEvNT_6ParamsE,"ax",@progbits
	.align	128
.text._ZN7cutlass13device_kernelINS_4gemm6kernel13GemmUniversalIN4cute5tupleIJiiiiEEENS1_10collective13CollectiveMmaINS1_35MainloopSm100TmaUmmaWarpSpecializedILi10ELi2ELi4ENS5_IJNS4_1CILi1EEESB_SB_EEEEENS5_IJNSA_ILi64EEENSA_ILi256EEESE_EEENS_12float_e5m2_tENS5_IJlSB_lEEESH_NS5_IJSB_llEEENS4_8TiledMMAINS4_8MMA_AtomIJNS4_10MMA_TraitsINS4_19SM100_MMA_F8F6F4_SSEJSH_SH_fSE_SF_NS4_17integral_constantINS4_4UMMA5MajorELSQ_0EEENSO_ISQ_LSQ_1EEENSO_INSP_7ScaleInELST_0EEESU_EEEEEENS4_6LayoutISC_NS5_IJNSA_ILi0EEESY_SY_EEEEENS5_IJNS4_10UnderscoreES11_S11_EEEEENS4_13SM90_TMA_LOADENS4_14ComposedLayoutINS4_7SwizzleILi2ELi4ELi3EEENS4_18smem_ptr_flag_bitsILi8EEENSX_INS5_IJNSA_ILi8EEESE_EEENS5_IJSE_SB_EEEEEEEvNS4_8identityES14_NS15_INS16_ILi3ELi4ELi3EEES19_NSX_INS5_IJNSA_ILi128EEES1A_EEENS5_IJSB_S1H_EEEEEEEvS1F_EENS_8epilogue10collective18CollectiveEpilogueINS1N_23Sm100TmaWarpSpecializedILi4ELi2ELi32ELb0ELb0EEEJSG_NS5_IJNSX_ISE_SB_EES1S_EEESH_SI_SH_SI_NS1N_6fusion15FusionCallbacksIS1R_NS1U_17LinearCombinationISH_fSH_fLNS_15FloatRoundStyleE2EEESG_S1T_JEEENS4_5SM1004TMEM4LOAD26SM100_TMEM_LOAD_16dp32b32xES14_S1E_NS4_39AutoVectorizingCopyWithAssumedAlignmentILi128EEENS4_14SM90_TMA_STOREES1E_S25_S25_EEEvvEEEEvNT_6ParamsE:
        .type           _ZN7cutlass13device_kernelINS_4gemm6kernel13GemmUniversalIN4cute5tupleIJiiiiEEENS1_10collective13CollectiveMmaINS1_35MainloopSm100TmaUmmaWarpSpecializedILi10ELi2ELi4ENS5_IJNS4_1CILi1EEESB_SB_EEEEENS5_IJNSA_ILi64EEENSA_ILi256EEESE_EEENS_12float_e5m2_tENS5_IJlSB_lEEESH_NS5_IJSB_llEEENS4_8TiledMMAINS4_8MMA_AtomIJNS4_10MMA_TraitsINS4_19SM100_MMA_F8F6F4_SSEJSH_SH_fSE_SF_NS4_17integral_constantINS4_4UMMA5MajorELSQ_0EEENSO_ISQ_LSQ_1EEENSO_INSP_7ScaleInELST_0EEESU_EEEEEENS4_6LayoutISC_NS5_IJNSA_ILi0EEESY_SY_EEEEENS5_IJNS4_10UnderscoreES11_S11_EEEEENS4_13SM90_TMA_LOADENS4_14ComposedLayoutINS4_7SwizzleILi2ELi4ELi3EEENS4_18smem_ptr_flag_bitsILi8EEENSX_INS5_IJNSA_ILi8EEESE_EEENS5_IJSE_SB_EEEEEEEvNS4_8identityES14_NS15_INS16_ILi3ELi4ELi3EEES19_NSX_INS5_IJNSA_ILi128EEES1A_EEENS5_IJSB_S1H_EEEEEEEvS1F_EENS_8epilogue10collective18CollectiveEpilogueINS1N_23Sm100TmaWarpSpecializedILi4ELi2ELi32ELb0ELb0EEEJSG_NS5_IJNSX_ISE_SB_EES1S_EEESH_SI_SH_SI_NS1N_6fusion15FusionCallbacksIS1R_NS1U_17LinearCombinationISH_fSH_fLNS_15FloatRoundStyleE2EEESG_S1T_JEEENS4_5SM1004TMEM4LOAD26SM100_TMEM_LOAD_16dp32b32xES14_S1E_NS4_39AutoVectorizingCopyWithAssumedAlignmentILi128EEENS4_14SM90_TMA_STOREES1E_S25_S25_EEEvvEEEEvNT_6ParamsE,@function
        .size           _ZN7cutlass13device_kernelINS_4gemm6kernel13GemmUniversalIN4cute5tupleIJiiiiEEENS1_10collective13CollectiveMmaINS1_35MainloopSm100TmaUmmaWarpSpecializedILi10ELi2ELi4ENS5_IJNS4_1CILi1EEESB_SB_EEEEENS5_IJNSA_ILi64EEENSA_ILi256EEESE_EEENS_12float_e5m2_tENS5_IJlSB_lEEESH_NS5_IJSB_llEEENS4_8TiledMMAINS4_8MMA_AtomIJNS4_10MMA_TraitsINS4_19SM100_MMA_F8F6F4_SSEJSH_SH_fSE_SF_NS4_17integral_constantINS4_4UMMA5MajorELSQ_0EEENSO_ISQ_LSQ_1EEENSO_INSP_7ScaleInELST_0EEESU_EEEEEENS4_6LayoutISC_NS5_IJNSA_ILi0EEESY_SY_EEEEENS5_IJNS4_10UnderscoreES11_S11_EEEEENS4_13SM90_TMA_LOADENS4_14ComposedLayoutINS4_7SwizzleILi2ELi4ELi3EEENS4_18smem_ptr_flag_bitsILi8EEENSX_INS5_IJNSA_ILi8EEESE_EEENS5_IJSE_SB_EEEEEEEvNS4_8identityES14_NS15_INS16_ILi3ELi4ELi3EEES19_NSX_INS5_IJNSA_ILi128EEES1A_EEENS5_IJSB_S1H_EEEEEEEvS1F_EENS_8epilogue10collective18CollectiveEpilogueINS1N_23Sm100TmaWarpSpecializedILi4ELi2ELi32ELb0ELb0EEEJSG_NS5_IJNSX_ISE_SB_EES1S_EEESH_SI_SH_SI_NS1N_6fusion15FusionCallbacksIS1R_NS1U_17LinearCombinationISH_fSH_fLNS_15FloatRoundStyleE2EEESG_S1T_JEEENS4_5SM1004TMEM4LOAD26SM100_TMEM_LOAD_16dp32b32xES14_S1E_NS4_39AutoVectorizingCopyWithAssumedAlignmentILi128EEENS4_14SM90_TMA_STOREES1E_S25_S25_EEEvvEEEEvNT_6ParamsE,(.L_x_189 - _ZN7cutlass13device_kernelINS_4gemm6kernel13GemmUniversalIN4cute5tupleIJiiiiEEENS1_10collective13CollectiveMmaINS1_35MainloopSm100TmaUmmaWarpSpecializedILi10ELi2ELi4ENS5_IJNS4_1CILi1EEESB_SB_EEEEENS5_IJNSA_ILi64EEENSA_ILi256EEESE_EEENS_12float_e5m2_tENS5_IJlSB_lEEESH_NS5_IJSB_llEEENS4_8TiledMMAINS4_8MMA_AtomIJNS4_10MMA_TraitsINS4_19SM100_MMA_F8F6F4_SSEJSH_SH_fSE_SF_NS4_17integral_constantINS4_4UMMA5MajorELSQ_0EEENSO_ISQ_LSQ_1EEENSO_INSP_7ScaleInELST_0EEESU_EEEEEENS4_6LayoutISC_NS5_IJNSA_ILi0EEESY_SY_EEEEENS5_IJNS4_10UnderscoreES11_S11_EEEEENS4_13SM90_TMA_LOADENS4_14ComposedLayoutINS4_7SwizzleILi2ELi4ELi3EEENS4_18smem_ptr_flag_bitsILi8EEENSX_INS5_IJNSA_ILi8EEESE_EEENS5_IJSE_SB_EEEEEEEvNS4_8identityES14_NS15_INS16_ILi3ELi4ELi3EEES19_NSX_INS5_IJNSA_ILi128EEES1A_EEENS5_IJSB_S1H_EEEEEEEvS1F_EENS_8epilogue10collective18CollectiveEpilogueINS1N_23Sm100TmaWarpSpecializedILi4ELi2ELi32ELb0ELb0EEEJSG_NS5_IJNSX_ISE_SB_EES1S_EEESH_SI_SH_SI_NS1N_6fusion15FusionCallbacksIS1R_NS1U_17LinearCombinationISH_fSH_fLNS_15FloatRoundStyleE2EEESG_S1T_JEEENS4_5SM1004TMEM4LOAD26SM100_TMEM_LOAD_16dp32b32xES14_S1E_NS4_39AutoVectorizingCopyWithAssumedAlignmentILi128EEENS4_14SM90_TMA_STOREES1E_S25_S25_EEEvvEEEEvNT_6ParamsE)
        .other          _ZN7cutlass13device_kernelINS_4gemm6kernel13GemmUniversalIN4cute5tupleIJiiiiEEENS1_10collective13CollectiveMmaINS1_35MainloopSm100TmaUmmaWarpSpecializedILi10ELi2ELi4ENS5_IJNS4_1CILi1EEESB_SB_EEEEENS5_IJNSA_ILi64EEENSA_ILi256EEESE_EEENS_12float_e5m2_tENS5_IJlSB_lEEESH_NS5_IJSB_llEEENS4_8TiledMMAINS4_8MMA_AtomIJNS4_10MMA_TraitsINS4_19SM100_MMA_F8F6F4_SSEJSH_SH_fSE_SF_NS4_17integral_constantINS4_4UMMA5MajorELSQ_0EEENSO_ISQ_LSQ_1EEENSO_INSP_7ScaleInELST_0EEESU_EEEEEENS4_6LayoutISC_NS5_IJNSA_ILi0EEESY_SY_EEEEENS5_IJNS4_10UnderscoreES11_S11_EEEEENS4_13SM90_TMA_LOADENS4_14ComposedLayoutINS4_7SwizzleILi2ELi4ELi3EEENS4_18smem_ptr_flag_bitsILi8EEENSX_INS5_IJNSA_ILi8EEESE_EEENS5_IJSE_SB_EEEEEEEvNS4_8identityES14_NS15_INS16_ILi3ELi4ELi3EEES19_NSX_INS5_IJNSA_ILi128EEES1A_EEENS5_IJSB_S1H_EEEEEEEvS1F_EENS_8epilogue10collective18CollectiveEpilogueINS1N_23Sm100TmaWarpSpecializedILi4ELi2ELi32ELb0ELb0EEEJSG_NS5_IJNSX_ISE_SB_EES1S_EEESH_SI_SH_SI_NS1N_6fusion15FusionCallbacksIS1R_NS1U_17LinearCombinationISH_fSH_fLNS_15FloatRoundStyleE2EEESG_S1T_JEEENS4_5SM1004TMEM4LOAD26SM100_TMEM_LOAD_16dp32b32xES14_S1E_NS4_39AutoVectorizingCopyWithAssumedAlignmentILi128EEENS4_14SM90_TMA_STOREES1E_S25_S25_EEEvvEEEEvNT_6ParamsE,@"STO_CUDA_ENTRY STV_DEFAULT"
_ZN7cutlass13device_kernelINS_4gemm6kernel13GemmUniversalIN4cute5tupleIJiiiiEEENS1_10collective13CollectiveMmaINS1_35MainloopSm100TmaUmmaWarpSpecializedILi10ELi2ELi4ENS5_IJNS4_1CILi1EEESB_SB_EEEEENS5_IJNSA_ILi64EEENSA_ILi256EEESE_EEENS_12float_e5m2_tENS5_IJlSB_lEEESH_NS5_IJSB_llEEENS4_8TiledMMAINS4_8MMA_AtomIJNS4_10MMA_TraitsINS4_19SM100_MMA_F8F6F4_SSEJSH_SH_fSE_SF_NS4_17integral_constantINS4_4UMMA5MajorELSQ_0EEENSO_ISQ_LSQ_1EEENSO_INSP_7ScaleInELST_0EEESU_EEEEEENS4_6LayoutISC_NS5_IJNSA_ILi0EEESY_SY_EEEEENS5_IJNS4_10UnderscoreES11_S11_EEEEENS4_13SM90_TMA_LOADENS4_14ComposedLayoutINS4_7SwizzleILi2ELi4ELi3EEENS4_18smem_ptr_flag_bitsILi8EEENSX_INS5_IJNSA_ILi8EEESE_EEENS5_IJSE_SB_EEEEEEEvNS4_8identityES14_NS15_INS16_ILi3ELi4ELi3EEES19_NSX_INS5_IJNSA_ILi128EEES1A_EEENS5_IJSB_S1H_EEEEEEEvS1F_EENS_8epilogue10collective18CollectiveEpilogueINS1N_23Sm100TmaWarpSpecializedILi4ELi2ELi32ELb0ELb0EEEJSG_NS5_IJNSX_ISE_SB_EES1S_EEESH_SI_SH_SI_NS1N_6fusion15FusionCallbacksIS1R_NS1U_17LinearCombinationISH_fSH_fLNS_15FloatRoundStyleE2EEESG_S1T_JEEENS4_5SM1004TMEM4LOAD26SM100_TMEM_LOAD_16dp32b32xES14_S1E_NS4_39AutoVectorizingCopyWithAssumedAlignmentILi128EEENS4_14SM90_TMA_STOREES1E_S25_S25_EEEvvEEEEvNT_6ParamsE:
[----:B------:R-:W1:Y:S01]  /*0000*/  LDC R1, c[0x0][0x37c] ;  /* 0x0000df00ff017b82 */ /* 0x000e620000000800 */
[----:B------:R-:W2:Y:S01]  /*0010*/  S2R R108, SR_TID.X ;  /* 0x00000000006c7919 */ /* 0x000ea20000002100 */
[----:B------:R-:W3:Y:S01]  /*0020*/  LDCU.64 UR4, c[0x0][0x890] ;  /* 0x00011200ff0477ac */ /* 0x000ee20008000a00 */
[----:B------:R-:W-:Y:S02]  /*0030*/  PRMT R96, RZ, 0x7610, R96 ;  /* 0x00007610ff607816 */ /* 0x000fe40000000060 */
[----:B------:R-:W-:Y:S01]  /*0040*/  ELECT P5, URZ, PT ;  /* 0x0000000000ff782f */ /* 0x000fe200038a0000 */
[----:B------:R-:W4:Y:S01]  /*0050*/  LDCU.64 UR46, c[0x0][0x358] ;  /* 0x00006b00ff2e77ac */ /* 0x000f220008000a00 */
[----:B---3--:R-:W-:-:S04]  /*0060*/  UISETP.NE.U32.AND UP0, UPT, UR4, URZ, UPT ;  /* 0x000000ff0400728c */ /* 0x008fc8000bf05070 */
[----:B------:R-:W-:Y:S01]  /*0070*/  UISETP.NE.AND.EX UP0, UPT, UR5, URZ, UPT, UP0 ;  /* 0x000000ff0500728c */ /* 0x000fe2000bf05300 */
[----:B--2---:R-:W-:-:S05]  /*0080*/  SHF.R.U32.HI R101, RZ, 0x5, R108 ;  /* 0x00000005ff657819 */ /* 0x004fca000001166c */
[----:B------:R-:W2:Y:S02]  /*0090*/  SHFL.IDX PT, R0, R101, RZ, 0x1f ;  /* 0x00001fff65007589 */ /* 0x000ea400000e0000 */
[----:B--2---:R-:W-:Y:S01]  /*00a0*/  R2UR UR8, R0 ;  /* 0x00000000000872ca */ /* 0x004fe200000e0000 */
[----:B-1--4-:R-:W-:-:S14]  /*00b0*/  BRA.U UP0, `(.L_x_0) ;  /* 0x00000001002c7547 */ /* 0x012fdc000b800000 */
[----:B------:R-:W1:Y:S02]  /*00c0*/  LDCU.64 UR6, c[0x0][0x888] ;  /* 0x00011100ff0677ac */ /* 0x000e640008000a00 */
[----:B-1----:R-:W-:-:S04]  /*00d0*/  UISETP.NE.U32.AND UP0, UPT, UR6, URZ, UPT ;  /* 0x000000ff0600728c */ /* 0x002fc8000bf05070 */
[----:B------:R-:W-:-:S09]  /*00e0*/  UISETP.NE.AND.EX UP0, UPT, UR7, URZ, UPT, UP0 ;  /* 0x000000ff0700728c */ /* 0x000fd2000bf05300 */
[----:B------:R-:W-:Y:S05]  /*00f0*/  BRA.U !UP0, `(.L_x_1) ;  /* 0x0000000108107547 */ /* 0x000fea000b800000 */
[----:B------:R-:W1:Y:S02]  /*0100*/  LDC.64 R2, c[0x0][0x888] ;  /* 0x00022200ff027b82 */ /* 0x000e640000000a00 */
[----:B-1----:R1:W5:Y:S01]  /*0110*/  LDG.E R49, desc[UR46][R2.64] ;  /* 0x0000002e02317981 */ /* 0x002362000c1e1900 */
[----:B------:R-:W-:Y:S01]  /*0120*/  HFMA2 R96, -RZ, RZ, 0, 5.9604644775390625e-08 ;  /* 0x00000001ff607431 */ /* 0x000fe200000001ff */
[----:B------:R-:W-:Y:S05]  /*0130*/  BRA `(.L_x_0) ;  /* 0x00000000000c7947 */ /* 0x000fea0003800000 */
.L_x_1:
[----:B------:R-:W1:Y:S01]  /*0140*/  LDCU UR6, c[0x0][0x880] ;  /* 0x00011000ff0677ac */ /* 0x000e620008000800 */
[----:B------:R-:W-:Y:S01]  /*0150*/  HFMA2 R96, -RZ, RZ, 0, 5.9604644775390625e-08 ;  /* 0x00000001ff607431 */ /* 0x000fe200000001ff */
[----:B-1----:R-:W-:-:S07]  /*0160*/  MOV R49, UR6 ;  /* 0x0000000600317c02 */ /* 0x002fce0008000f00 */
.L_x_0:
[----:B------:R-:W2:Y:S02]  /*0170*/  LDCU.64 UR6, c[0x0][0x8b0] ;  /* 0x00011600ff0677ac */ /* 0x000ea40008000a00 */
[----:B--2---:R-:W-:-:S04]  /*0180*/  UISETP.NE.U32.AND UP0, UPT, UR6, URZ, UPT ;  /* 0x000000ff0600728c */ /* 0x004fc8000bf05070 */
[----:B------:R-:W-:-:S09]  /*0190*/  UISETP.NE.AND.EX UP0, UPT, UR7, URZ, UPT, UP0 ;  /* 0x000000ff0700728c */ /* 0x000fd2000bf05300 */
[----:B------:R-:W-:Y:S05]  /*01a0*/  BRA.U UP0, `(.L_x_2) ;  /* 0x0000000100247547 */ /* 0x000fea000b800000 */
[----:B------:R-:W2:Y:S02]  /*01b0*/  LDCU.64 UR6, c[0x0][0x8a8] ;  /* 0x00011500ff0677ac */ /* 0x000ea40008000a00 */
[----:B--2---:R-:W-:-:S04]  /*01c0*/  UISETP.NE.U32.AND UP0, UPT, UR6, URZ, UPT ;  /* 0x000000ff0600728c */ /* 0x004fc8000bf05070 */
[----:B------:R-:W-:-:S09]  /*01d0*/  UISETP.NE.AND.EX UP0, UPT, UR7, URZ, UPT, UP0 ;  /* 0x000000ff0700728c */ /* 0x000fd2000bf05300 */
[----:B------:R-:W-:Y:S05]  /*01e0*/  BRA.U !UP0, `(.L_x_3) ;  /* 0x00000001080c7547 */ /* 0x000fea000b800000 */
[----:B-1----:R-:W1:Y:S02]  /*01f0*/  LDC.64 R2, c[0x0][0x8a8] ;  /* 0x00022a00ff027b82 */ /* 0x002e640000000a00 */
[----:B-1----:R2:W5:Y:S01]  /*0200*/  LDG.E R47, desc[UR46][R2.64] ;  /* 0x0000002e022f7981 */ /* 0x002562000c1e1900 */
[----:B------:R-:W-:Y:S05]  /*0210*/  BRA `(.L_x_2) ;  /* 0x0000000000087947 */ /* 0x000fea0003800000 */
.L_x_3:
[----:B------:R-:W2:Y:S02]  /*0220*/  LDCU UR6, c[0x0][0x8a0] ;  /* 0x00011400ff0677ac */ /* 0x000ea40008000800 */
[----:B--2---:R-:W-:Y:S02]  /*0230*/  MOV R47, UR6 ;  /* 0x00000006002f7c02 */ /* 0x004fe40008000f00 */
.L_x_2:
[----:B------:R-:W-:Y:S01]  /*0240*/  IMAD.U32 R0, RZ, RZ, UR8 ;  /* 0x00000008ff007e24 */ /* 0x000fe2000f8e00ff */
[----:B------:R-:W-:Y:S04]  /*0250*/  BSSY.RECONVERGENT B0, `(.L_x_4) ;  /* 0x000000c000007945 */ /* 0x000fe80003800200 */
[C---:B------:R-:W-:Y:S02]  /*0260*/  ISETP.NE.OR P1, PT, R0.reuse, 0x1, !P5 ;  /* 0x000000010000780c */ /* 0x040fe40006f25670 */
[----:B------:R-:W-:-:S11]  /*0270*/  ISETP.NE.OR P0, PT, R0, 0x3, !P5 ;  /* 0x000000030000780c */ /* 0x000fd60006f05670 */
[----:B------:R-:W-:Y:S05]  /*0280*/  @P1 BRA `(.L_x_5) ;  /* 0x0000000000201947 */ /* 0x000fea0003800000 */
[----:B------:R-:W3:Y:S02]  /*0290*/  LDCU.64 UR6, c[0x0][0x348] ;  /* 0x00006900ff0677ac */ /* 0x000ee40008000a00 */
[----:B---3--:R-:W-:Y:S02]  /*02a0*/  UIADD3 UR10, UP1, UPT, UR6, 0x80, URZ ;  /* 0x00000080060a7890 */ /* 0x008fe4000ff3e0ff */
[----:B------:R-:W-:Y:S02]  /*02b0*/  UIADD3 UR6, UP0, UPT, UR6, 0x180, URZ ;  /* 0x0000018006067890 */ /* 0x000fe4000ff1e0ff */
[----:B------:R-:W-:Y:S02]  /*02c0*/  UIADD3.X UR11, UPT, UPT, URZ, UR7, URZ, UP1, !UPT ;  /* 0x00000007ff0b7290 */ /* 0x000fe40008ffe4ff */
[----:B------:R-:W-:-:S07]  /*02d0*/  UIADD3.X UR7, UPT, UPT, URZ, UR7, URZ, UP0, !UPT ;  /* 0x00000007ff077290 */ /* 0x000fce00087fe4ff */
[----:B------:R3:W-:Y:S02]  /*02e0*/  UTMACCTL.PF [UR10] ;  /* 0x000000000a0079b9 */ /* 0x0007e40008040000 */
[----:B------:R3:W-:Y:S02]  /*02f0*/  UTMACCTL.PF [UR6] ;  /* 0x00000000060079b9 */ /* 0x0007e40008040000 */
[----:B---3--:R-:W-:Y:S01]  /*0300*/  NOP ;  /* 0x0000000000007918 */ /* 0x008fe20000000000 */
.L_x_5:
[----:B------:R-:W-:Y:S05]  /*0310*/  BSYNC.RECONVERGENT B0 ;  /* 0x0000000000007941 */ /* 0x000fea0003800200 */
.L_x_4:
[----:B------:R-:W-:Y:S04]  /*0320*/  BSSY.RECONVERGENT B0, `(.L_x_6) ;  /* 0x000000a000007945 */ /* 0x000fe80003800200 */
        /* <DEDUP_REMOVED lines=9> */
.L_x_7:
[----:B------:R-:W-:Y:S05]  /*03c0*/  BSYNC.RECONVERGENT B0 ;  /* 0x0000000000007941 */ /* 0x000fea0003800200 */
.L_x_6:
[----:B------:R-:W3:Y:S01]  /*03d0*/  LDCU.64 UR6, c[0x0][0x888] ;  /* 0x00011100ff0677ac */ /* 0x000ee20008000a00 */
[----:B------:R-:W-:Y:S02]  /*03e0*/  UISETP.EQ.U32.AND UP1, UPT, UR4, URZ, UPT ;  /* 0x000000ff0400728c */ /* 0x000fe4000bf22070 */
[----:B------:R-:W-:Y:S02]  /*03f0*/  UPLOP3.LUT UP2, UPT, UPT, UPT, UPT, 0x80, 0x8 ;  /* 0x000000000008789c */ /* 0x000fe40003f4f070 */
[----:B---3--:R-:W-:-:S04]  /*0400*/  UISETP.NE.U32.AND UP0, UPT, UR6, URZ, UPT ;  /* 0x000000ff0600728c */ /* 0x008fc8000bf05070 */
[----:B------:R-:W-:-:S04]  /*0410*/  UISETP.NE.AND.EX UP0, UPT, UR7, URZ, UPT, UP0 ;  /* 0x000000ff0700728c */ /* 0x000fc8000bf05300 */
[----:B------:R-:W-:-:S04]  /*0420*/  UISETP.EQ.OR.EX UP3, UPT, UR5, URZ, !UP0, UP1 ;  /* 0x000000ff0500728c */ /* 0x000fc8000c762710 */
[----:B------:R-:W-:-:S05]  /*0430*/  UP2UR UR50, UPR, URZ, 0x8 ;  /* 0x00000008ff327883 */ /* 0x000fca0008000000 */
[----:B------:R-:W-:Y:S07]  /*0440*/  BRA.U !UP3, `(.L_x_8) ;  /* 0x000000010b207547 */ /* 0x000fee000b800000 */
[----:B------:R-:W-:Y:S01]  /*0450*/  UISETP.NE.U32.AND UP2, UPT, UR4, URZ, UPT ;  /* 0x000000ff0400728c */ /* 0x000fe2000bf45070 */
[----:B-----5:R-:W-:Y:S01]  /*0460*/  FSETP.NEU.AND P0, PT, R49, RZ, PT ;  /* 0x000000ff3100720b */ /* 0x020fe20003f0d000 */
[----:B------:R-:W-:Y:S02]  /*0470*/  USEL UR4, URZ, 0xffffffff, UP0 ;  /* 0xffffffffff047887 */ /* 0x000fe40008000000 */
[----:B------:R-:W-:-:S10]  /*0480*/  UISETP.NE.AND.EX UP2, UPT, UR5, URZ, UPT, UP2 ;  /* 0x000000ff0500728c */ /* 0x000fd4000bf45320 */
[----:B------:R-:W-:Y:S01]  /*0490*/  VOTEU.ANY UP1, P0 ;  /* 0x0000000000ff7886 */ /* 0x000fe20000020100 */
[----:B------:R-:W-:-:S04]  /*04a0*/  @!UP2 USEL UR4, URZ, 0xffffffff, UP1 ;  /* 0xffffffffff04a887 */ /* 0x000fc80008800000 */
[----:B------:R-:W-:-:S04]  /*04b0*/  ULOP3.LUT UR4, UR4, 0x1, URZ, 0xc0, !UPT ;  /* 0x0000000104047892 */ /* 0x000fc8000f8ec0ff */
[----:B------:R-:W-:-:S11]  /*04c0*/  UISETP.NE.U32.AND UP2, UPT, UR4, 0x1, UPT ;  /* 0x000000010400788c */ /* 0x000fd6000bf45070 */
.L_x_8:
[----:B-12---:R-:W1:Y:S01]  /*04d0*/  SHFL.IDX PT, R2, R101, RZ, 0x1f ;  /* 0x00001fff65027589 */ /* 0x006e6200000e0000 */
[----:B------:R-:W-:-:S04]  /*04e0*/  UISETP.NE.AND UP1, UPT, UR8, 0x2, UPT ;  /* 0x000000020800788c */ /* 0x000fc8000bf25270 */
[----:B------:R-:W-:Y:S01]  /*04f0*/  USEL UR6, URZ, 0x1, UP1 ;  /* 0x00000001ff067887 */ /* 0x000fe20008800000 */
[----:B-1----:R-:W-:-:S13]  /*0500*/  ISETP.NE.AND P0, PT, R2, RZ, PT ;  /* 0x000000ff0200720c */ /* 0x002fda0003f05270 */
[----:B------:R-:W-:Y:S05]  /*0510*/  @P0 BRA `(.L_x_9) ;  /* 0x0000000000840947 */ /* 0x000fea0003800000 */
[----:B------:R-:W-:Y:S01]  /*0520*/  ELECT P0, URZ, PT ;  /* 0x0000000000ff782f */ /* 0x000fe20003800000 */
[----:B------:R-:W-:-:S12]  /*0530*/  BSSY.RECONVERGENT B0, `(.L_x_9) ;  /* 0x000001f000007945 */ /* 0x000fd80003800200 */
[----:B------:R-:W-:Y:S05]  /*0540*/  @!P0 BRA `(.L_x_10) ;  /* 0x0000000000748947 */ /* 0x000fea0003800000 */
[----:B------:R-:W1:Y:S01]  /*0550*/  S2UR UR5, SR_CgaCtaId ;  /* 0x00000000000579c3 */ /* 0x000e620000008800 */
[----:B------:R-:W-:Y:S01]  /*0560*/  UMOV UR7, 0x400 ;  /* 0x0000040000077882 */ /* 0x000fe20000000000 */
[----:B------:R-:W-:Y:S02]  /*0570*/  UMOV UR4, 0x1 ;  /* 0x0000000100047882 */ /* 0x000fe40000000000 */
[----:B------:R-:W-:-:S04]  /*0580*/  UIADD3 UR10, UPT, UPT, -UR4, 0x100000, URZ ;  /* 0x00100000040a7890 */ /* 0x000fc8000fffe1ff */
[----:B------:R-:W-:Y:S02]  /*0590*/  USHF.L.U32 UR11, UR10, 0xb, URZ ;  /* 0x0000000b0a0b7899 */ /* 0x000fe400080006ff */
[----:B------:R-:W-:Y:S02]  /*05a0*/  USHF.L.U32 UR10, UR10, 0x1, URZ ;  /* 0x000000010a0a7899 */ /* 0x000fe400080006ff */
[----:B-1----:R-:W-:Y:S01]  /*05b0*/  ULEA UR5, UR5, UR7, 0x18 ;  /* 0x0000000705057291 */ /* 0x002fe2000f8ec0ff */
[----:B------:R-:W1:Y:S11]  /*05c0*/  FENCE.VIEW.ASYNC.S ;  /* 0x00000000000073c6 */ /* 0x000e760000000000 */
[----:B-1----:R1:W2:Y:S01]  /*05d0*/  SYNCS.EXCH.64 URZ, [UR5], UR10 ;  /* 0x0000000a05ff75b2 */ /* 0x0022a20008000100 */
[----:B------:R1:W3:Y:S01]  /*05e0*/  SYNCS.EXCH.64 URZ, [UR5+0x50], UR10 ;  /* 0x0000500a05ff75b2 */ /* 0x0002e20008000100 */
[----:B------:R1:W4:Y:S01]  /*05f0*/  SYNCS.EXCH.64 URZ, [UR5+0x8], UR10 ;  /* 0x0000080a05ff75b2 */ /* 0x0003220008000100 */
[----:B------:R1:W1:Y:S01]  /*0600*/  SYNCS.EXCH.64 URZ, [UR5+0x58], UR10 ;  /* 0x0000580a05ff75b2 */ /* 0x0002620008000100 */
        /* <DEDUP_REMOVED lines=16> */
[----:B------:R-:W-:Y:S01]  /*0710*/  NOP ;  /* 0x0000000000007918 */ /* 0x000fe20000000000 */
.L_x_10:
[----:B-1----:R-:W-:Y:S05]  /*0720*/  BSYNC.RECONVERGENT B0 ;  /* 0x0000000000007941 */ /* 0x002fea0003800200 */
.L_x_9:
[----:B------:R-:W1:Y:S01]  /*0730*/  SHFL.IDX PT, R2, R101, RZ, 0x1f ;  /* 0x00001fff65027589 */ /* 0x000e6200000e0000 */
[----:B------:R-:W-:Y:S01]  /*0740*/  NOP ;  /* 0x0000000000007918 */ /* 0x000fe20000000000 */
[----:B-1----:R-:W-:-:S13]  /*0750*/  ISETP.NE.AND P0, PT, R2, 0x1, PT ;  /* 0x000000010200780c */ /* 0x002fda0003f05270 */
[----:B------:R-:W-:Y:S05]  /*0760*/  @P0 BRA `(.L_x_11) ;  /* 0x0000000000580947 */ /* 0x000fea0003800000 */
[----:B------:R-:W1:Y:S01]  /*0770*/  S2UR UR7, SR_CgaCtaId ;  /* 0x00000000000779c3 */ /* 0x000e620000008800 */
[----:B------:R-:W-:Y:S01]  /*0780*/  UMOV UR9, 0x400 ;  /* 0x0000040000097882 */ /* 0x000fe20000000000 */
[----:B------:R-:W-:Y:S01]  /*0790*/  UMOV UR5, 0x20 ;  /* 0x0000002000057882 */ /* 0x000fe20000000000 */
[----:B------:R-:W-:Y:S01]  /*07a0*/  UMOV UR4, 0x80 ;  /* 0x0000008000047882 */ /* 0x000fe20000000000 */
[----:B------:R-:W-:-:S04]  /*07b0*/  UIADD3 UR10, UPT, UPT, -UR5, 0x100000, URZ ;  /* 0x00100000050a7890 */ /* 0x000fc8000fffe1ff */
[----:B------:R-:W-:Y:S02]  /*07c0*/  USHF.L.U32 UR11, UR10, 0xb, URZ ;  /* 0x0000000b0a0b7899 */ /* 0x000fe400080006ff */
[----:B------:R-:W-:Y:S02]  /*07d0*/  USHF.L.U32 UR10, UR10, 0x1, URZ ;  /* 0x000000010a0a7899 */ /* 0x000fe400080006ff */
[----:B------:R-:W-:-:S04]  /*07e0*/  UIADD3 UR4, UPT, UPT, -UR4, 0x100000, URZ ;  /* 0x0010000004047890 */ /* 0x000fc8000fffe1ff */
[----:B------:R-:W-:Y:S02]  /*07f0*/  USHF.L.U32 UR5, UR4, 0xb, URZ ;  /* 0x0000000b04057899 */ /* 0x000fe400080006ff */
[----:B------:R-:W-:Y:S01]  /*0800*/  USHF.L.U32 UR4, UR4, 0x1, URZ ;  /* 0x0000000104047899 */ /* 0x000fe200080006ff */
[----:B------:R-:W-:Y:S01]  /*0810*/  ELECT P0, URZ, PT ;  /* 0x0000000000ff782f */ /* 0x000fe20003800000 */
[----:B-1----:R-:W-:Y:S01]  /*0820*/  ULEA UR7, UR7, UR9, 0x18 ;  /* 0x0000000907077291 */ /* 0x002fe2000f8ec0ff */
[----:B------:R-:W1:Y:S11]  /*0830*/  FENCE.VIEW.ASYNC.S ;  /* 0x00000000000073c6 */ /* 0x000e760000000000 */
[----:B-1----:R1:W1:Y:S01]  /*0840*/  SYNCS.EXCH.64 URZ, [UR7+0xa0], UR10 ;  /* 0x0000a00a07ff75b2 */ /* 0x0022620008000100 */
        /* <DEDUP_REMOVED lines=8> */
.L_x_11:
[----:B------:R-:W2:Y:S01]  /*08d0*/  SHFL.IDX PT, R2, R101, RZ, 0x1f ;  /* 0x00001fff65027589 */ /* 0x000ea200000e0000 */
[----:B------:R-:W-:Y:S01]  /*08e0*/  NOP ;  /* 0x0000000000007918 */ /* 0x000fe20000000000 */
[----:B--2---:R-:W-:-:S13]  /*08f0*/  ISETP.NE.AND P0, PT, R2, 0x3, PT ;  /* 0x000000030200780c */ /* 0x004fda0003f05270 */
[----:B------:R-:W-:Y:S05]  /*0900*/  @P0 BRA `(.L_x_12) ;  /* 0x0000000000300947 */ /* 0x000fea0003800000 */
[----:B-1----:R-:W1:Y:S01]  /*0910*/  S2UR UR5, SR_CgaCtaId ;  /* 0x00000000000579c3 */ /* 0x002e620000008800 */
[----:B------:R-:W-:Y:S01]  /*0920*/  UMOV UR7, 0x400 ;  /* 0x0000040000077882 */ /* 0x000fe20000000000 */
[----:B------:R-:W-:Y:S01]  /*0930*/  UMOV UR4, 0x20 ;  /* 0x0000002000047882 */ /* 0x000fe20000000000 */
[----:B------:R-:W-:Y:S01]  /*0940*/  ELECT P0, URZ, PT ;  /* 0x0000000000ff782f */ /* 0x000fe20003800000 */
[----:B------:R-:W-:-:S04]  /*0950*/  UIADD3 UR10, UPT, UPT, -UR4, 0x100000, URZ ;  /* 0x00100000040a7890 */ /* 0x000fc8000fffe1ff */
[----:B------:R-:W-:Y:S02]  /*0960*/  USHF.L.U32 UR11, UR10, 0xb, URZ ;  /* 0x0000000b0a0b7899 */ /* 0x000fe400080006ff */
[----:B------:R-:W-:Y:S02]  /*0970*/  USHF.L.U32 UR10, UR10, 0x1, URZ ;  /* 0x000000010a0a7899 */ /* 0x000fe400080006ff */
[----:B-1----:R-:W-:Y:S01]  /*0980*/  ULEA UR5, UR5, UR7, 0x18 ;  /* 0x0000000705057291 */ /* 0x002fe2000f8ec0ff */
[----:B------:R-:W1:Y:S11]  /*0990*/  FENCE.VIEW.ASYNC.S ;  /* 0x00000000000073c6 */ /* 0x000e760000000000 */
[----:B-1----:R2:W1:Y:S01]  /*09a0*/  SYNCS.EXCH.64 URZ, [UR5+0xe0], UR10 ;  /* 0x0000e00a05ff75b2 */ /* 0x0024620008000100 */
[----:B------:R2:W1:Y:S02]  /*09b0*/  SYNCS.EXCH.64 URZ, [UR5+0xe8], UR10 ;  /* 0x0000e80a05ff75b2 */ /* 0x0004640008000100 */
[----:B--2---:R-:W-:Y:S01]  /*09c0*/  NOP ;  /* 0x0000000000007918 */ /* 0x004fe20000000000 */
.L_x_12:
[----:B------:R-:W2:Y:S01]  /*09d0*/  SHFL.IDX PT, R2, R101, RZ, 0x1f ;  /* 0x00001fff65027589 */ /* 0x000ea200000e0000 */
[----:B------:R-:W-:Y:S01]  /*09e0*/  NOP ;  /* 0x0000000000007918 */ /* 0x000fe20000000000 */
[----:B--2---:R-:W-:-:S13]  /*09f0*/  ISETP.NE.AND P0, PT, R2, 0x4, PT ;  /* 0x000000040200780c */ /* 0x004fda0003f05270 */
[----:B------:R-:W-:Y:S05]  /*0a00*/  @P0 BRA `(.L_x_13) ;  /* 0x00000000004c0947 */ /* 0x000fea0003800000 */
[----:B-1----:R-:W1:Y:S01]  /*0a10*/  S2UR UR5, SR_CgaCtaId ;  /* 0x00000000000579c3 */ /* 0x002e620000008800 */
[----:B------:R-:W-:Y:S01]  /*0a20*/  UMOV UR9, 0x100 ;  /* 0x0000010000097882 */ /* 0x000fe20000000000 */
[----:B------:R-:W-:Y:S01]  /*0a30*/  UMOV UR7, 0x400 ;  /* 0x0000040000077882 */ /* 0x000fe20000000000 */
[----:B------:R-:W-:Y:S01]  /*0a40*/  USEL UR9, UR9, 0xe0, UP2 ;  /* 0x000000e009097887 */ /* 0x000fe20009000000 */
[----:B------:R-:W-:Y:S01]  /*0a50*/  UMOV UR4, 0x1 ;  /* 0x0000000100047882 */ /* 0x000fe20000000000 */
[----:B------:R-:W-:Y:S01]  /*0a60*/  ELECT P0, URZ, PT ;  /* 0x0000000000ff782f */ /* 0x000fe20003800000 */
[----:B------:R-:W-:-:S04]  /*0a70*/  UIADD3 UR10, UPT, UPT, -UR4, 0x100000, URZ ;  /* 0x00100000040a7890 */ /* 0x000fc8000fffe1ff */
[----:B------:R-:W-:Y:S02]  /*0a80*/  USHF.L.U32 UR11, UR10, 0xb, URZ ;  /* 0x0000000b0a0b7899 */ /* 0x000fe400080006ff */
[----:B------:R-:W-:Y:S02]  /*0a90*/  USHF.L.U32 UR10, UR10, 0x1, URZ ;  /* 0x000000010a0a7899 */ /* 0x000fe400080006ff */
[----:B------:R-:W-:-:S04]  /*0aa0*/  UIADD3 UR12, UPT, UPT, -UR9, 0x100000, URZ ;  /* 0x00100000090c7890 */ /* 0x000fc8000fffe1ff */
[----:B------:R-:W-:Y:S02]  /*0ab0*/  USHF.L.U32 UR13, UR12, 0xb, URZ ;  /* 0x0000000b0c0d7899 */ /* 0x000fe400080006ff */
[----:B------:R-:W-:Y:S02]  /*0ac0*/  USHF.L.U32 UR12, UR12, 0x1, URZ ;  /* 0x000000010c0c7899 */ /* 0x000fe400080006ff */
[----:B-1----:R-:W-:Y:S01]  /*0ad0*/  ULEA UR5, UR5, UR7, 0x18 ;  /* 0x0000000705057291 */ /* 0x002fe2000f8ec0ff */
[----:B------:R-:W1:Y:S11]  /*0ae0*/  FENCE.VIEW.ASYNC.S ;  /* 0x00000000000073c6 */ /* 0x000e760000000000 */
[----:B-1----:R2:W1:Y:S01]  /*0af0*/  SYNCS.EXCH.64 URZ, [UR5+0xf0], UR10 ;  /* 0x0000f00a05ff75b2 */ /* 0x0024620008000100 */
[----:B------:R2:W1:Y:S01]  /*0b00*/  SYNCS.EXCH.64 URZ, [UR5+0x100], UR12 ;  /* 0x0001000c05ff75b2 */ /* 0x0004620008000100 */
[----:B------:R2:W1:Y:S01]  /*0b10*/  SYNCS.EXCH.64 URZ, [UR5+0xf8], UR10 ;  /* 0x0000f80a05ff75b2 */ /* 0x0004620008000100 */
[----:B------:R2:W1:Y:S02]  /*0b20*/  SYNCS.EXCH.64 URZ, [UR5+0x108], UR12 ;  /* 0x0001080c05ff75b2 */ /* 0x0004640008000100 */
[----:B--2---:R-:W-:Y:S01]  /*0b30*/  NOP ;  /* 0x0000000000007918 */ /* 0x004fe20000000000 */
.L_x_13:
[----:B------:R-:W2:Y:S01]  /*0b40*/  SHFL.IDX PT, R2, R101, RZ, 0x1f ;  /* 0x00001fff65027589 */ /* 0x000ea200000e0000 */
[----:B------:R-:W-:Y:S01]  /*0b50*/  NOP ;  /* 0x0000000000007918 */ /* 0x000fe20000000000 */
[----:B--2---:R-:W-:-:S13]  /*0b60*/  ISETP.NE.AND P0, PT, R2, 0x5, PT ;  /* 0x000000050200780c */ /* 0x004fda0003f05270 */
[----:B------:R-:W-:Y:S05]  /*0b70*/  @P0 BRA `(.L_x_14) ;  /* 0x0000000000580947 */ /* 0x000fea0003800000 */
[----:B-1----:R-:W1:Y:S01]  /*0b80*/  S2UR UR7, SR_CgaCtaId ;  /* 0x00000000000779c3 */ /* 0x002e620000008800 */
        /* <DEDUP_REMOVED lines=19> */
[----:B------:R2:W1:Y:S02]  /*0cc0*/  SYNCS.EXCH.64 URZ, [UR7+0x148], UR4 ;  /* 0x0001480407ff75b2 */ /* 0x0004640008000100 */
[----:B--2---:R-:W-:Y:S01]  /*0cd0*/  NOP ;  /* 0x0000000000007918 */ /* 0x004fe20000000000 */
.L_x_14:
        /* <DEDUP_REMOVED lines=18> */
.L_x_15:
[----:B-1----:R-:W1:Y:S01]  /*0e00*/  S2UR UR5, SR_CTAID.X ;  /* 0x00000000000579c3 */ /* 0x002e620000002500 */
[----:B------:R-:W-:-:S05]  /*0e10*/  CS2R.32 R95, SR_CgaSize ;  /* 0x00000000005f7805 */ /* 0x000fca0000008a00 */
[----:B------:R-:W-:-:S05]  /*0e20*/  IMAD R95, R95, -0xa0, RZ ;  /* 0xffffff605f5f7824 */ /* 0x000fca00078e02ff */
[----:B------:R-:W-:-:S14]  /*0e30*/  R2UR UR9, R95 ;  /* 0x000000005f0972ca */ /* 0x000fdc00000e0000 */
[----:B------:R-:W2:Y:S01]  /*0e40*/  LDCU UR9, c[0x0][UR9+0x2b0] ;  /* 0x00005600090977ac */ /* 0x000ea20008000800 */
[----:B------:R-:W-:Y:S01]  /*0e50*/  NOP ;  /* 0x0000000000007918 */ /* 0x000fe20000000000 */
[----:B------:R-:W-:-:S05]  /*0e60*/  CS2R.32 R95, SR_CgaSize ;  /* 0x00000000005f7805 */ /* 0x000fca0000008a00 */
[----:B------:R-:W-:-:S05]  /*0e70*/  IMAD R95, R95, -0xa0, RZ ;  /* 0xffffff605f5f7824 */ /* 0x000fca00078e02ff */
[----:B------:R-:W-:-:S14]  /*0e80*/  R2UR UR7, R95 ;  /* 0x000000005f0772ca */ /* 0x000fdc00000e0000 */
[----:B------:R-:W3:Y:S01]  /*0e90*/  LDCU UR7, c[0x0][UR7+0x2b4] ;  /* 0x00005680070777ac */ /* 0x000ee20008000800 */
[----:B------:R-:W4:Y:S08]  /*0ea0*/  S2UR UR4, SR_CTAID.Y ;  /* 0x00000000000479c3 */ /* 0x000f300000002600 */
[----:B------:R-:W3:Y:S01]  /*0eb0*/  LDC R10, c[0x0][0xb24] ;  /* 0x0002c900ff0a7b82 */ /* 0x000ee20000000800 */
[----:B-1----:R-:W-:-:S02]  /*0ec0*/  I2FP.F32.U32 R95, UR5 ;  /* 0x00000005005f7c45 */ /* 0x002fc40008201000 */
[----:B------:R-:W-:-:S05]  /*0ed0*/  CS2R.32 R3, SR_CgaSize ;  /* 0x0000000000037805 */ /* 0x000fca0000008a00 */
[----:B------:R-:W-:-:S06]  /*0ee0*/  IMAD R3, R3, -0xa0, RZ ;  /* 0xffffff6003037824 */ /* 0x000fcc00078e02ff */
[----:B------:R-:W1:Y:S01]  /*0ef0*/  LDC R3, c[0x0][R3+0x2a0] ;  /* 0x0000a80003037b82 */ /* 0x000e620000000800 */
[----:B------:R-:W-:Y:S01]  /*0f00*/  MOV R15, UR5 ;  /* 0x00000005000f7c02 */ /* 0x000fe20008000f00 */
[----:B--2---:R-:W-:Y:S01]  /*0f10*/  FMUL R95, R95, UR9 ;  /* 0x000000095f5f7c20 */ /* 0x004fe20008400000 */
[----:B----4-:R-:W-:Y:S02]  /*0f20*/  I2FP.F32.U32 R94, UR4 ;  /* 0x00000004005e7c45 */ /* 0x010fe40008201000 */
[----:B------:R-:W-:-:S05]  /*0f30*/  CS2R.32 R2, SR_CgaSize ;  /* 0x0000000000027805 */ /* 0x000fca0000008a00 */
[----:B------:R-:W-:-:S06]  /*0f40*/  IMAD R2, R2, -0xa0, RZ ;  /* 0xffffff6002027824 */ /* 0x000fcc00078e02ff */
[----:B------:R-:W2:Y:S01]  /*0f50*/  LDC R2, c[0x0][R2+0x2a4] ;  /* 0x0000a90002027b82 */ /* 0x000ea20000000800 */
[----:B------:R-:W-:Y:S01]  /*0f60*/  MOV R14, UR4 ;  /* 0x00000004000e7c02 */ /* 0x000fe20008000f00 */
[----:B------:R-:W4:Y:S01]  /*0f70*/  F2I.U32.TRUNC.NTZ R95, R95 ;  /* 0x0000005f005f7305 */ /* 0x000f22000020f000 */
[----:B---3--:R-:W-:-:S05]  /*0f80*/  FMUL R94, R94, UR7 ;  /* 0x000000075e5e7c20 */ /* 0x008fca0008400000 */
[----:B------:R-:W-:Y:S01]  /*0f90*/  BAR.SYNC.DEFER_BLOCKING 0x0 ;  /* 0x0000000000007b1d */ /* 0x000fe20000010000 */
[----:B------:R-:W-:-:S05]  /*0fa0*/  ISETP.GE.AND P0, PT, R10, 0x1, PT ;  /* 0x000000010a00780c */ /* 0x000fca0003f06270 */
[----:B------:R-:W3:Y:S02]  /*0fb0*/  F2I.U32.TRUNC.NTZ R94, R94 ;  /* 0x0000005e005e7305 */ /* 0x000ee4000020f000 */
[----:B------:R-:W2:Y:S01]  /*0fc0*/  S2UR UR36, SR_CTAID.Z ;  /* 0x00000000002479c3 */ /* 0x000ea20000002700 */
[----:B----4-:R-:W-:-:S05]  /*0fd0*/  IADD3 R95, PT, PT, -R95, RZ, RZ ;  /* 0x000000ff5f5f7210 */ /* 0x010fca0007ffe1ff */
[----:B-1----:R-:W-:Y:S01]  /*0fe0*/  IMAD R95, R3, R95, UR5 ;  /* 0x00000005035f7e24 */ /* 0x002fe2000f8e025f */
[----:B---3--:R-:W-:-:S05]  /*0ff0*/  IADD3 R94, PT, PT, -R94, RZ, RZ ;  /* 0x000000ff5e5e7210 */ /* 0x008fca0007ffe1ff */
[----:B--2---:R-:W-:Y:S01]  /*1000*/  IMAD R94, R2, R94, UR4 ;  /* 0x00000004025e7e24 */ /* 0x004fe2000f8e025e */
[----:B------:R-:W-:Y:S06]  /*1010*/  @!P0 BRA `(.L_x_16) ;  /* 0x0000000000b88947 */ /* 0x000fec0003800000 */
[----:B------:R-:W1:Y:S01]  /*1020*/  LDC.64 R4, c[0x0][0xb18] ;  /* 0x0002c600ff047b82 */ /* 0x000e620000000a00 */
[----:B------:R-:W-:-:S07]  /*1030*/  ISETP.NE.AND P0, PT, R10, 0x1, PT ;  /* 0x000000010a00780c */ /* 0x000fce0003f05270 */
[----:B------:R-:W2:Y:S08]  /*1040*/  LDC R9, c[0x0][0xb0c] ;  /* 0x0002c300ff097b82 */ /* 0x000eb00000000800 */
[----:B------:R-:W3:Y:S08]  /*1050*/  LDC R12, c[0x0][0x370] ;  /* 0x0000dc00ff0c7b82 */ /* 0x000ef00000000800 */
[----:B------:R-:W4:Y:S01]  /*1060*/  LDC R11, c[0x0][0x374] ;  /* 0x0000dd00ff0b7b82 */ /* 0x000f220000000800 */
[----:B-1----:R-:W-:-:S07]  /*1070*/  ISETP.NE.AND P1, PT, R4, 0x1, PT ;  /* 0x000000010400780c */ /* 0x002fce0003f25270 */
[----:B------:R-:W3:Y:S01]  /*1080*/  LDC.64 R6, c[0x0][0xb10] ;  /* 0x0002c400ff067b82 */ /* 0x000ee20000000a00 */
[----:B--2---:R-:W-:-:S07]  /*1090*/  ISETP.NE.AND P2, PT, R9, 0x1, PT ;  /* 0x000000010900780c */ /* 0x004fce0003f45270 */
[----:B------:R-:W1:Y:S08]  /*10a0*/  LDC R8, c[0x0][0xb20] ;  /* 0x0002c800ff087b82 */ /* 0x000e700000000800 */
[----:B------:R-:W2:Y:S01]  /*10b0*/  LDC.64 R2, c[0x0][0xb28] ;  /* 0x0002ca00ff027b82 */ /* 0x000ea20000000a00 */
[----:B----4-:R-:W-:-:S04]  /*10c0*/  IMAD.HI.U32 R13, R11, R5, RZ ;  /* 0x000000050b0d7227 */ /* 0x010fc800078e00ff */
[----:B------:R-:W-:-:S04]  /*10d0*/  IMAD.HI.U32 R5, R14, R5, RZ ;  /* 0x000000050e057227 */ /* 0x000fc800078e00ff */
[----:B---3--:R-:W-:-:S05]  /*10e0*/  IMAD.HI.U32 R16, R12, R6, RZ ;  /* 0x000000060c107227 */ /* 0x008fca00078e00ff */
[-C--:B------:R-:W-:Y:S01]  /*10f0*/  @P2 SHF.R.U32.HI R12, RZ, R7.reuse, R16 ;  /* 0x00000007ff0c2219 */ /* 0x080fe20000011610 */
[----:B------:R-:W-:Y:S01]  /*1100*/  IMAD.HI.U32 R16, R15, R6, RZ ;  /* 0x000000060f107227 */ /* 0x000fe200078e00ff */
[-C--:B-1----:R-:W-:Y:S02]  /*1110*/  @P1 SHF.R.U32.HI R11, RZ, R8.reuse, R13 ;  /* 0x00000008ff0b1219 */ /* 0x082fe4000001160d */
[----:B------:R-:W-:Y:S02]  /*1120*/  SHF.R.U32.HI R5, RZ, R8, R5 ;  /* 0x00000008ff057219 */ /* 0x000fe40000011605 */
[----:B------:R-:W-:Y:S02]  /*1130*/  SHF.R.U32.HI R16, RZ, R7, R16 ;  /* 0x00000007ff107219 */ /* 0x000fe40000011610 */
[----:B------:R-:W-:Y:S01]  /*1140*/  SEL R5, R14, R5, !P1 ;  /* 0x000000050e057207 */ /* 0x000fe20004800000 */
[----:B--2---:R-:W-:Y:S01]  /*1150*/  IMAD.HI.U32 R13, R11, R2, RZ ;  /* 0x000000020b0d7227 */ /* 0x004fe200078e00ff */
[----:B------:R-:W-:-:S03]  /*1160*/  SEL R16, R15, R16, !P2 ;  /* 0x000000100f107207 */ /* 0x000fc60005000000 */
[----:B------:R-:W-:Y:S01]  /*1170*/  IMAD.HI.U32 R6, R12, R2, RZ ;  /* 0x000000020c067227 */ /* 0x000fe200078e00ff */
[----:B------:R-:W-:-:S04]  /*1180*/  @P0 SHF.R.U32.HI R11, RZ, R3, R13 ;  /* 0x00000003ff0b0219 */ /* 0x000fc8000001160d */
[----:B------:R-:W-:Y:S01]  /*1190*/  @P0 SHF.R.U32.HI R12, RZ, R3, R6 ;  /* 0x00000003ff0c0219 */ /* 0x000fe20000011606 */
[----:B------:R-:W-:-:S04]  /*11a0*/  IMAD R11, R11, R10, RZ ;  /* 0x0000000a0b0b7224 */ /* 0x000fc800078e02ff */
[----:B------:R-:W-:Y:S01]  /*11b0*/  IMAD R6, R12, R10, RZ ;  /* 0x0000000a0c067224 */ /* 0x000fe200078e02ff */
[----:B------:R-:W-:-:S04]  /*11c0*/  ISETP.GE.AND P1, PT, R5, R11, PT ;  /* 0x0000000b0500720c */ /* 0x000fc80003f26270 */
[----:B------:R-:W-:Y:S01]  /*11d0*/  ISETP.GE.OR P1, PT, R16, R6, P1 ;  /* 0x000000061000720c */ /* 0x000fe20000f26670 */
[----:B------:R-:W-:-:S05]  /*11e0*/  IMAD.HI.U32 R6, R5, R2, RZ ;  /* 0x0000000205067227 */ /* 0x000fca00078e00ff */
[----:B------:R-:W-:-:S04]  /*11f0*/  SHF.R.U32.HI R6, RZ, R3, R6 ;  /* 0x00000003ff067219 */ /* 0x000fc80000011606 */
[----:B------:R-:W-:-:S03]  /*1200*/  SEL R6, R5, R6, !P0 ;  /* 0x0000000605067207 */ /* 0x000fc60004000000 */
[----:B------:R-:W-:Y:S01]  /*1210*/  @!P1 IMAD.HI.U32 R7, R16, R2, RZ ;  /* 0x0000000210079227 */ /* 0x000fe200078e00ff */
[----:B------:R-:W-:-:S04]  /*1220*/  IADD3 R2, PT, PT, -R6, RZ, RZ ;  /* 0x000000ff06027210 */ /* 0x000fc80007ffe1ff */
[----:B------:R-:W-:Y:S01]  /*1230*/  @!P1 SHF.R.U32.HI R3, RZ, R3, R7 ;  /* 0x00000003ff039219 */ /* 0x000fe20000011607 */
[----:B------:R-:W-:Y:S01]  /*1240*/  IMAD R2, R10, R2, R5 ;  /* 0x000000020a027224 */ /* 0x000fe200078e0205 */
[----:B------:R-:W-:Y:S02]  /*1250*/  IADD3 R7, PT, PT, -R5, RZ, RZ ;  /* 0x000000ff05077210 */ /* 0x000fe40007ffe1ff */
[----:B------:R-:W-:-:S03]  /*1260*/  @!P1 SEL R3, R16, R3, !P0 ;  /* 0x0000000310039207 */ /* 0x000fc60004000000 */
[----:B------:R-:W-:Y:S02]  /*1270*/  IMAD R7, R4, R7, R14 ;  /* 0x0000000704077224 */ /* 0x000fe400078e020e */
[--C-:B------:R-:W-:Y:S02]  /*1280*/  @!P1 IMAD.IADD R6, R6, 0x1, -R3.reuse ;  /* 0x0000000106069824 */ /* 0x100fe400078e0a03 */
[----:B------:R-:W-:Y:S01]  /*1290*/  @!P1 IMAD R3, R2, R12, R3 ;  /* 0x0000000c02039224 */ /* 0x000fe200078e0203 */
[----:B------:R-:W-:Y:S01]  /*12a0*/  IADD3 R2, PT, PT, -R16, RZ, RZ ;  /* 0x000000ff10027210 */ /* 0x000fe20007ffe1ff */
[----:B------:R-:W-:Y:S02]  /*12b0*/  @!P1 IMAD R5, R6, R10, R16 ;  /* 0x0000000a06059224 */ /* 0x000fe400078e0210 */
[----:B------:R-:W-:Y:S02]  /*12c0*/  @!P1 IMAD.MOV.U32 R16, RZ, RZ, R3 ;  /* 0x000000ffff109224 */ /* 0x000fe400078e0003 */
[----:B------:R-:W-:-:S02]  /*12d0*/  IMAD R2, R9, R2, R15 ;  /* 0x0000000209027224 */ /* 0x000fc400078e020f */
[----:B------:R-:W-:Y:S02]  /*12e0*/  IMAD R14, R5, R4, R7 ;  /* 0x00000004050e7224 */ /* 0x000fe400078e0207 */
[----:B------:R-:W-:Y:S02]  /*12f0*/  IMAD R15, R16, R9, R2 ;  /* 0x00000009100f7224 */ /* 0x000fe400078e0202 */
.L_x_16:
[----:B------:R-:W1:Y:S01]  /*1300*/  LDCU UR4, c[0x0][0xb30] ;  /* 0x00016600ff0477ac */ /* 0x000e620008000800 */
[----:B------:R-:W2:Y:S08]  /*1310*/  S2UR UR37, SR_CgaCtaId ;  /* 0x00000000002579c3 */ /* 0x000eb00000008800 */
[----:B------:R-:W3:Y:S01]  /*1320*/  LDC R40, c[0x0][0xb24] ;  /* 0x0002c900ff287b82 */ /* 0x000ee20000000800 */
[----:B-1----:R-:W-:-:S09]  /*1330*/  UISETP.NE.AND UP1, UPT, UR4, 0x1, UPT ;  /* 0x000000010400788c */ /* 0x002fd2000bf25270 */
[----:B--2---:R-:W-:Y:S05]  /*1340*/  BRA.U UP1, `(.L_x_17) ;  /* 0x0000000101407547 */ /* 0x004fea000b800000 */
[----:B------:R-:W1:Y:S08]  /*1350*/  LDC.64 R4, c[0x0][0xb10] ;  /* 0x0002c400ff047b82 */ /* 0x000e700000000a00 */
[----:B------:R-:W2:Y:S08]  /*1360*/  LDC.64 R2, c[0x0][0xb18] ;  /* 0x0002c600ff027b82 */ /* 0x000eb00000000a00 */
[----:B------:R-:W4:Y:S08]  /*1370*/  LDC R6, c[0x0][0xb20] ;  /* 0x0002c800ff067b82 */ /* 0x000f300000000800 */
[----:B------:R-:W3:Y:S01]  /*1380*/  LDC R7, c[0x0][0xb0c] ;  /* 0x0002c300ff077b82 */ /* 0x000ee20000000800 */
[----:B-1----:R-:W-:-:S05]  /*1390*/  IMAD.HI.U32 R4, R15, R4, RZ ;  /* 0x000000040f047227 */ /* 0x002fca00078e00ff */
[----:B------:R-:W-:Y:S01]  /*13a0*/  SHF.R.U32.HI R4, RZ, R5, R4 ;  /* 0x00000005ff047219 */ /* 0x000fe20000011604 */
[----:B--2---:R-:W-:Y:S01]  /*13b0*/  IMAD.HI.U32 R3, R14, R3, RZ ;  /* 0x000000030e037227 */ /* 0x004fe200078e00ff */
[----:B------:R-:W-:-:S04]  /*13c0*/  ISETP.NE.AND P0, PT, R2, 0x1, PT ;  /* 0x000000010200780c */ /* 0x000fc80003f05270 */
[----:B----4-:R-:W-:-:S04]  /*13d0*/  SHF.R.U32.HI R3, RZ, R6, R3 ;  /* 0x00000006ff037219 */ /* 0x010fc80000011603 */
[----:B------:R-:W-:Y:S02]  /*13e0*/  SEL R3, R14, R3, !P0 ;  /* 0x000000030e037207 */ /* 0x000fe40004000000 */
[----:B---3--:R-:W-:-:S04]  /*13f0*/  ISETP.NE.AND P1, PT, R7, 0x1, PT ;  /* 0x000000010700780c */ /* 0x008fc80003f25270 */
[----:B------:R-:W-:-:S05]  /*1400*/  SEL R4, R15, R4, !P1 ;  /* 0x000000040f047207 */ /* 0x000fca0004800000 */
[----:B------:R-:W-:Y:S02]  /*1410*/  IMAD.IADD R5, R3, 0x1, -R4 ;  /* 0x0000000103057824 */ /* 0x000fe400078e0a04 */
[----:B------:R-:W-:Y:S02]  /*1420*/  IMAD.IADD R3, R4, 0x1, -R3 ;  /* 0x0000000104037824 */ /* 0x000fe400078e0a03 */
[----:B------:R-:W-:Y:S02]  /*1430*/  IMAD R15, R5, R7, R15 ;  /* 0x00000007050f7224 */ /* 0x000fe400078e020f */
[----:B------:R-:W-:-:S07]  /*1440*/  IMAD R14, R3, R2, R14 ;  /* 0x00000002030e7224 */ /* 0x000fce00078e020e */
.L_x_17:
[----:B------:R-:W-:Y:S01]  /*1450*/  BAR.SYNC.DEFER_BLOCKING 0x0 ;  /* 0x0000000000007b1d */ /* 0x000fe20000010000 */
[----:B------:R-:W-:Y:S01]  /*1460*/  UISETP.NE.AND UP1, UPT, UR8, 0x2, UPT ;  /* 0x000000020800788c */ /* 0x000fe2000bf25270 */
[----:B------:R-:W-:Y:S02]  /*1470*/  ISETP.NE.OR P5, PT, R0, 0x2, !P5 ;  /* 0x000000020000780c */ /* 0x000fe40006fa5670 */
[----:B------:R-:W-:-:S06]  /*1480*/  LOP3.LUT R2, R108, 0x1f, RZ, 0xc0, !PT ;  /* 0x0000001f6c027812 */ /* 0x000fcc00078ec0ff */
[----:B------:R-:W-:Y:S05]  /*1490*/  BRA.U UP1, `(.L_x_18) ;  /* 0x0000001501647547 */ /* 0x000fea000b800000 */
[----:B------:R-:W1:Y:S01]  /*14a0*/  LDCU UR13, c[0x0][0x38c] ;  /* 0x00007180ff0d77ac */ /* 0x000e620008000800 */
[----:B------:R-:W2:Y:S01]  /*14b0*/  LDC R8, c[0x0][0x370] ;  /* 0x0000dc00ff087b82 */ /* 0x000ea20000000800 */
[----:B------:R-:W-:Y:S01]  /*14c0*/  PLOP3.LUT P1, PT, PT, PT, UP2, 0x80, 0x8 ;  /* 0x000000000008781c */ /* 0x000fe20003f2f028 */
[----:B------:R-:W-:Y:S01]  /*14d0*/  IMAD.MOV.U32 R17, RZ, RZ, 0x1 ;  /* 0x00000001ff117424 */ /* 0x000fe200078e00ff */
[----:B------:R-:W-:Y:S01]  /*14e0*/  ISETP.EQ.OR P4, PT, R2, RZ, P5 ;  /* 0x000000ff0200720c */ /* 0x000fe20002f82670 */
[----:B------:R-:W-:Y:S01]  /*14f0*/  IMAD.MOV.U32 R16, RZ, RZ, RZ ;  /* 0x000000ffff107224 */ /* 0x000fe200078e00ff */
[----:B------:R-:W-:Y:S02]  /*1500*/  PLOP3.LUT P1, PT, P1, PT, PT, 0x8, 0x80 ;  /* 0x000000000080781c */ /* 0x000fe40000f2e170 */
[----:B------:R-:W-:Y:S01]  /*1510*/  CS2R R12, SRZ ;  /* 0x00000000000c7805 */ /* 0x000fe2000001ff00 */
[----:B------:R-:W-:Y:S01]  /*1520*/  IMAD.MOV.U32 R11, RZ, RZ, 0x1 ;  /* 0x00000001ff0b7424 */ /* 0x000fe200078e00ff */
[----:B------:R-:W4:Y:S01]  /*1530*/  LDC R0, c[0x0][0x374] ;  /* 0x0000dd00ff007b82 */ /* 0x000f220000000800 */
[----:B------:R-:W2:Y:S01]  /*1540*/  LDCU.64 UR22, c[0x0][0x348] ;  /* 0x00006900ff1677ac */ /* 0x000ea20008000a00 */
[----:B------:R-:W-:Y:S01]  /*1550*/  UMOV UR6, URZ ;  /* 0x000000ff00067c82 */ /* 0x000fe20008000000 */
[----:B-1----:R-:W-:-:S04]  /*1560*/  UIADD3 UR5, UPT, UPT, UR13, 0x3f, URZ ;  /* 0x0000003f0d057890 */ /* 0x002fc8000fffe0ff */
[----:B------:R-:W-:-:S04]  /*1570*/  USHF.R.S32.HI UR4, URZ, 0x1f, UR5 ;  /* 0x0000001fff047899 */ /* 0x000fc80008011405 */
[----:B------:R-:W-:-:S04]  /*1580*/  ULEA.HI UR4, UR4, UR5, URZ, 0x6 ;  /* 0x0000000504047291 */ /* 0x000fc8000f8f30ff */
[----:B------:R-:W-:Y:S02]  /*1590*/  USHF.R.S32.HI UR15, URZ, 0x6, UR4 ;  /* 0x00000006ff0f7899 */ /* 0x000fe40008011404 */
[----:B------:R-:W-:Y:S02]  /*15a0*/  UIADD3 UR4, UPT, UPT, UR13, -0x1, URZ ;  /* 0xffffffff0d047890 */ /* 0x000fe4000fffe0ff */
[----:B------:R-:W-:Y:S02]  /*15b0*/  UISETP.LT.U32.AND UP0, UPT, UR15, 0xa, UPT ;  /* 0x0000000a0f00788c */ /* 0x000fe4000bf01070 */
[----:B------:R-:W-:Y:S02]  /*15c0*/  UISETP.GE.U32.AND UP1, UPT, UR4, -0x7f, UPT ;  /* 0xffffff810400788c */ /* 0x000fe4000bf26070 */
[----:B------:R-:W-:Y:S02]  /*15d0*/  USEL UR14, UR15, 0xa, UP0 ;  /* 0x0000000a0f0e7887 */ /* 0x000fe40008000000 */
[----:B------:R-:W-:-:S02]  /*15e0*/  UIADD3 UR13, UPT, UPT, UR13, 0x7e, URZ ;  /* 0x0000007e0d0d7890 */ /* 0x000fc4000fffe0ff */
[----:B------:R-:W-:Y:S02]  /*15f0*/  UIADD3 UR5, UPT, UPT, UR14, -0x1, URZ ;  /* 0xffffffff0e057890 */ /* 0x000fe4000fffe0ff */
[----:B------:R-:W-:-:S03]  /*1600*/  UIADD3 UR7, UPT, UPT, UR15, -UR14, URZ ;  /* 0x8000000e0f077290 */ /* 0x000fc6000fffe0ff */
[----:B------:R-:W-:-:S04]  /*1610*/  @UP1 UIADD3 UR5, UPT, UPT, UR14, URZ, URZ ;  /* 0x000000ff0e051290 */ /* 0x000fc8000fffe0ff */
[----:B--2---:R-:W-:-:S12]  /*1620*/  UIADD3 UR5, UPT, UPT, UR5, 0x1, URZ ;  /* 0x0000000105057890 */ /* 0x004fd8000fffe0ff */
.L_x_36:
[----:B------:R-:W-:Y:S01]  /*1630*/  UISETP.NE.AND UP0, UPT, UR37, URZ, UPT ;  /* 0x000000ff2500728c */ /* 0x000fe2000bf05270 */
[----:B------:R-:W1:Y:S08]  /*1640*/  S2UR UR37, SR_CgaCtaId ;  /* 0x00000000002579c3 */ /* 0x000e700000008800 */
[----:B------:R-:W-:Y:S05]  /*1650*/  BRA.U UP0, `(.L_x_19) ;  /* 0x0000000100347547 */ /* 0x000fea000b800000 */
[----:B------:R-:W2:Y:S01]  /*1660*/  S2R R2, SR_CgaCtaId ;  /* 0x0000000000027919 */ /* 0x000ea20000008800 */
[----:B------:R-:W-:-:S04]  /*1670*/  MOV R3, 0x400 ;  /* 0x0000040000037802 */ /* 0x000fc80000000f00 */
[----:B--2---:R-:W-:Y:S02]  /*1680*/  LEA R2, R2, R3, 0x18 ;  /* 0x0000000302027211 */ /* 0x004fe400078ec0ff */
[----:B------:R-:W-:-:S03]  /*1690*/  SHF.L.U32 R3, R11, 0x1f, RZ ;  /* 0x0000001f0b037819 */ /* 0x000fc600000006ff */
[----:B------:R-:W-:-:S04]  /*16a0*/  IMAD R2, R12, 0x8, R2 ;  /* 0x000000080c027824 */ /* 0x000fc800078e0202 */
[----:B------:R-:W2:Y:S02]  /*16b0*/  SYNCS.PHASECHK.TRANS64.TRYWAIT P0, [R2+URZ+0x160], R3 ;  /* 0x00016003020075a7 */ /* 0x000ea400080011ff */
[----:B--2---:R-:W-:Y:S05]  /*16c0*/  @!P0 BRA `(.L_x_20) ;  /* 0x0000007c00548947 */ /* 0x004fea0003800000 */
.L_x_132:
[----:B------:R-:W-:Y:S01]  /*16d0*/  VIADD R12, R12, 0x1 ;  /* 0x000000010c0c7836 */ /* 0x000fe20000000000 */
[----:B------:R2:W-:Y:S04]  /*16e0*/  SYNCS.ARRIVE.TRANS64.A1T0 RZ, [R2+URZ+0x150], RZ ;  /* 0x000150ff02ff79a7 */ /* 0x0005e800081000ff */
[----:B------:R-:W-:-:S04]  /*16f0*/  ISETP.NE.AND P0, PT, R12, 0x2, PT ;  /* 0x000000020c00780c */ /* 0x000fc80003f05270 */
[----:B------:R-:W-:Y:S02]  /*1700*/  SEL R12, R12, RZ, P0 ;  /* 0x000000ff0c0c7207 */ /* 0x000fe40000000000 */
[----:B--2---:R-:W-:-:S04]  /*1710*/  SEL R2, RZ, 0x1, P0 ;  /* 0x00000001ff027807 */ /* 0x004fc80000000000 */
[----:B------:R-:W-:-:S07]  /*1720*/  LOP3.LUT R11, R11, R2, RZ, 0x3c, !PT ;  /* 0x000000020b0b7212 */ /* 0x000fce00078e3cff */
.L_x_19:
[----:B------:R-:W-:Y:S01]  /*1730*/  UMOV UR4, 0x400 ;  /* 0x0000040000047882 */ /* 0x000fe20000000000 */
[----:B------:R-:W-:Y:S01]  /*1740*/  SHF.L.U32 R2, R17, 0x1f, RZ ;  /* 0x0000001f11027819 */ /* 0x000fe200000006ff */
[----:B-1----:R-:W-:Y:S01]  /*1750*/  ULEA UR4, UR37, UR4, 0x18 ;  /* 0x0000000425047291 */ /* 0x002fe2000f8ec0ff */
[----:B------:R-:W-:Y:S01]  /*1760*/  R2UR UR35, R15 ;  /* 0x000000000f2372ca */ /* 0x000fe200000e0000 */
[----:B------:R-:W-:Y:S01]  /*1770*/  UISETP.GE.U32.AND UP0, UPT, UR13, 0x7f, UPT ;  /* 0x0000007f0d00788c */ /* 0x000fe2000bf06070 */
[----:B------:R-:W-:Y:S01]  /*1780*/  R2UR UR18, R14 ;  /* 0x000000000e1272ca */ /* 0x000fe200000e0000 */
[----:B------:R-:W-:Y:S01]  /*1790*/  ULEA UR8, UR6, UR4, 0x3 ;  /* 0x0000000406087291 */ /* 0x000fe2000f8e18ff */
[----:B------:R-:W-:-:S08]  /*17a0*/  UMOV UR21, URZ ;  /* 0x000000ff00157c82 */ /* 0x000fd00008000000 */
[----:B------:R1:W2:Y:S01]  /*17b0*/  SYNCS.PHASECHK.TRANS64.TRYWAIT P0, [UR8+0x50], R2 ;  /* 0x00005002ff0075a7 */ /* 0x0002a20008001108 */
[----:B------:R-:W-:Y:S02]  /*17c0*/  USHF.L.U32 UR35, UR35, 0x6, URZ ;  /* 0x0000000623237899 */ /* 0x000fe400080006ff */
[----:B------:R-:W-:Y:S01]  /*17d0*/  USHF.L.U32 UR18, UR18, 0x8, URZ ;  /* 0x0000000812127899 */ /* 0x000fe200080006ff */
[----:B------:R-:W-:Y:S11]  /*17e0*/  BRA.U !UP0, `(.L_x_21) ;  /* 0x0000000108c07547 */ /* 0x000ff6000b800000 */
[----:B------:R-:W-:Y:S01]  /*17f0*/  UIADD3 UR10, UPT, UPT, UR18, 0x80, URZ ;  /* 0x00000080120a7890 */ /* 0x000fe2000fffe0ff */
[----:B------:R-:W-:Y:S01]  /*1800*/  UMOV UR24, URZ ;  /* 0x000000ff00187c82 */ /* 0x000fe20008000000 */
[----:B------:R-:W-:-:S10]  /*1810*/  UMOV UR25, UR6 ;  /* 0x0000000600197c82 */ /* 0x000fd40008000000 */
.L_x_26:
[----:B-1----:R-:W-:Y:S01]  /*1820*/  ULEA UR33, UR25, UR4, 0x3 ;  /* 0x0000000419217291 */ /* 0x002fe2000f8e18ff */
[----:B--2---:R-:W-:Y:S01]  /*1830*/  @!P5 MOV R3, 0x5000 ;  /* 0x000050000003d802 */ /* 0x004fe20000000f00 */
[----:B--2---:R-:W-:Y:S10]  /*1840*/  @P0 BRA `(.L_x_22) ;  /* 0x00000000000c0947 */ /* 0x004ff40003800000 */
[----:B------:R-:W-:-:S04]  /*1850*/  SHF.L.U32 R4, R17, 0x1f, RZ ;  /* 0x0000001f11047819 */ /* 0x000fc800000006ff */
[----:B------:R-:W2:Y:S02]  /*1860*/  SYNCS.PHASECHK.TRANS64.TRYWAIT P0, [UR33+0x50], R4 ;  /* 0x00005004ff0075a7 */ /* 0x000ea40008001121 */
[----:B--2---:R-:W-:Y:S05]  /*1870*/  @!P0 BRA `(.L_x_23) ;  /* 0x0000007800fc8947 */ /* 0x004fea0003800000 */
.L_x_22:
[----:B------:R2:W-:Y:S01]  /*1880*/  @!P5 SYNCS.ARRIVE.TRANS64 RZ, [UR33], R3 ;  /* 0x00000003ffffd9a7 */ /* 0x0005e20008000021 */
[----:B------:R-:W-:Y:S04]  /*1890*/  BSSY.RECONVERGENT B0, `(.L_x_24) ;  /* 0x0000003000007945 */ /* 0x000fe80003800200 */
[----:B------:R-:W-:Y:S05]  /*18a0*/  @P4 BRA `(.L_x_25) ;  /* 0x0000000000044947 */ /* 0x000fea0003800000 */
[----:B------:R-:W-:Y:S05]  /*18b0*/  BPT.TRAP 0x1 ;  /* 0x000000040000795c */ /* 0x000fea0000300000 */
.L_x_25:
[----:B------:R-:W-:Y:S05]  /*18c0*/  BSYNC.RECONVERGENT B0 ;  /* 0x0000000000007941 */ /* 0x000fea0003800200 */
.L_x_24:
[----:B------:R-:W-:Y:S02]  /*18d0*/  UIADD3 UR6, UPT, UPT, UR25, 0x1, URZ ;  /* 0x0000000119067890 */ /* 0x000fe4000fffe0ff */
[----:B------:R-:W-:Y:S02]  /*18e0*/  ULEA UR32, UR25, UR4, 0xc ;  /* 0x0000000419207291 */ /* 0x000fe4000f8e60ff */
[----:B------:R-:W-:Y:S02]  /*18f0*/  UISETP.NE.AND UP0, UPT, UR6, 0xa, UPT ;  /* 0x0000000a0600788c */ /* 0x000fe4000bf05270 */
[----:B------:R-:W-:Y:S02]  /*1900*/  UIADD3 UR30, UP1, UPT, UR22, 0x80, URZ ;  /* 0x00000080161e7890 */ /* 0x000fe4000ff3e0ff */
[----:B------:R-:W-:Y:S02]  /*1910*/  USEL UR9, URZ, 0x1, UP0 ;  /* 0x00000001ff097887 */ /* 0x000fe40008000000 */
[----:B------:R-:W-:-:S02]  /*1920*/  USEL UR6, UR6, URZ, UP0 ;  /* 0x000000ff06067287 */ /* 0x000fc40008000000 */
[----:B------:R-:W-:Y:S02]  /*1930*/  UIADD3 UR28, UP0, UPT, UR22, 0x180, URZ ;  /* 0x00000180161c7890 */ /* 0x000fe4000ff1e0ff */
[----:B------:R-:W-:Y:S01]  /*1940*/  ULEA UR8, UR6, UR4, 0x3 ;  /* 0x0000000406087291 */ /* 0x000fe2000f8e18ff */
[----:B------:R-:W-:Y:S01]  /*1950*/  LOP3.LUT R17, R17, UR9, RZ, 0x3c, !PT ;  /* 0x0000000911117c12 */ /* 0x000fe2000f8e3cff */
[----:B------:R-:W-:Y:S02]  /*1960*/  USHF.L.U32 UR34, UR24, 0x6, URZ ;  /* 0x0000000618227899 */ /* 0x000fe400080006ff */
[----:B------:R-:W-:Y:S01]  /*1970*/  UIADD3.X UR31, UPT, UPT, URZ, UR23, URZ, UP1, !UPT ;  /* 0x00000017ff1f7290 */ /* 0x000fe20008ffe4ff */
[----:B-1----:R-:W-:Y:S01]  /*1980*/  SHF.L.U32 R2, R17, 0x1f, RZ ;  /* 0x0000001f11027819 */ /* 0x002fe200000006ff */
[----:B------:R-:W-:Y:S02]  /*1990*/  UIADD3 UR32, UPT, UPT, UR32, 0x6400, URZ ;  /* 0x0000640020207890 */ /* 0x000fe4000fffe0ff */
[----:B------:R-:W-:Y:S01]  /*19a0*/  UIADD3.X UR29, UPT, UPT, URZ, UR23, URZ, UP0, !UPT ;  /* 0x00000017ff1d7290 */ /* 0x000fe200087fe4ff */
[----:B------:R1:W1:Y:S01]  /*19b0*/  SYNCS.PHASECHK.TRANS64.TRYWAIT P0, [UR8+0x50], R2 ;  /* 0x00005002ff0075a7 */ /* 0x0002620008001108 */
[----:B------:R-:W-:Y:S01]  /*19c0*/  ULEA UR8, UR25, UR4, 0xe ;  /* 0x0000000419087291 */ /* 0x000fe2000f8e70ff */
[----:B------:R-:W-:Y:S01]  /*19d0*/  UMOV UR26, 0x0 ;  /* 0x00000000001a7882 */ /* 0x000fe20000000000 */
[----:B------:R-:W-:-:S02]  /*19e0*/  UMOV UR27, 0x10000000 ;  /* 0x10000000001b7882 */ /* 0x000fc40000000000 */
[----:B------:R-:W-:Y:S01]  /*19f0*/  UIADD3 UR16, UPT, UPT, UR8, 0x10400, URZ ;  /* 0x0001040008107890 */ /* 0x000fe2000fffe0ff */
[----:B------:R1:W-:Y:S01]  /*1a00*/  UTMALDG.3D [UR32], [UR30], desc[UR26] ;  /* 0x00001a201e0075b4 */ /* 0x0003e20008011000 */
[----:B------:R-:W-:Y:S01]  /*1a10*/  UIADD3 UR8, UPT, UPT, UR8, 0x12400, URZ ;  /* 0x0001240008087890 */ /* 0x000fe2000fffe0ff */
[----:B------:R-:W-:Y:S01]  /*1a20*/  UMOV UR17, UR33 ;  /* 0x0000002100117c82 */ /* 0x000fe20008000000 */
[----:B------:R-:W-:Y:S01]  /*1a30*/  UMOV UR20, UR36 ;  /* 0x0000002400147c82 */ /* 0x000fe20008000000 */
[----:B------:R-:W-:Y:S01]  /*1a40*/  UMOV UR19, UR34 ;  /* 0x0000002200137c82 */ /* 0x000fe20008000000 */
[----:B------:R-:W-:Y:S01]  /*1a50*/  UMOV UR12, UR36 ;  /* 0x00000024000c7c82 */ /* 0x000fe20008000000 */
[----:B------:R-:W-:Y:S01]  /*1a60*/  UMOV UR9, UR33 ;  /* 0x0000002100097c82 */ /* 0x000fe20008000000 */
[----:B------:R-:W-:Y:S01]  /*1a70*/  UMOV UR11, UR34 ;  /* 0x00000022000b7c82 */ /* 0x000fe20008000000 */
[----:B------:R1:W-:Y:S01]  /*1a80*/  UTMALDG.3D [UR16], [UR28], desc[UR26] ;  /* 0x00001a101c0075b4 */ /* 0x0003e20008011000 */
[----:B------:R-:W-:Y:S01]  /*1a90*/  UIADD3 UR24, UPT, UPT, UR24, 0x1, URZ ;  /* 0x0000000118187890 */ /* 0x000fe2000fffe0ff */
[----:B------:R-:W-:Y:S01]  /*1aa0*/  UMOV UR21, UR5 ;  /* 0x0000000500157c82 */ /* 0x000fe20008000000 */
[----:B------:R-:W-:-:S02]  /*1ab0*/  UMOV UR25, UR6 ;  /* 0x0000000600197c82 */ /* 0x000fc40008000000 */
[----:B------:R-:W-:Y:S01]  /*1ac0*/  UISETP.NE.AND UP0, UPT, UR24, UR5, UPT ;  /* 0x000000051800728c */ /* 0x000fe2000bf05270 */
[----:B------:R1:W-:Y:S08]  /*1ad0*/  UTMALDG.3D [UR8], [UR28], desc[UR26] ;  /* 0x00001a081c0075b4 */ /* 0x0003f00008011000 */
[----:B------:R-:W-:Y:S05]  /*1ae0*/  BRA.U UP0, `(.L_x_26) ;  /* 0xfffffffd004c7547 */ /* 0x000fea000b83ffff */
.L_x_21:
[----:B-1----:R-:W-:Y:S01]  /*1af0*/  ULEA UR8, UR6, UR4, 0x3 ;  /* 0x0000000406087291 */ /* 0x002fe2000f8e18ff */
[----:B------:R-:W-:Y:S01]  /*1b00*/  SHF.L.U32 R2, R17, 0x1f, RZ ;  /* 0x0000001f11027819 */ /* 0x000fe200000006ff */
[----:B------:R-:W-:Y:S01]  /*1b10*/  @!P1 SYNCS.ARRIVE.TRANS64.A1T0 RZ, [UR4+0xe8], RZ ;  /* 0x0000e8ffffff99a7 */ /* 0x000fe20008100004 */
[----:B------:R-:W-:-:S06]  /*1b20*/  UISETP.GT.AND UP0, UPT, UR15, UR14, UPT ;  /* 0x0000000e0f00728c */ /* 0x000fcc000bf04270 */
[----:B--2---:R1:W2:Y:S03]  /*1b30*/  SYNCS.PHASECHK.TRANS64.TRYWAIT P0, [UR8+0x50], R2 ;  /* 0x00005002ff0075a7 */ /* 0x0042a60008001108 */
[----:B------:R-:W-:Y:S05]  /*1b40*/  BRA.U !UP0, `(.L_x_27) ;  /* 0x0000000108c47547 */ /* 0x000fea000b800000 */
[----:B------:R-:W-:Y:S02]  /*1b50*/  UIADD3 UR29, UPT, UPT, UR7, UR21, URZ ;  /* 0x00000015071d7290 */ /* 0x000fe4000fffe0ff */
[----:B------:R-:W-:Y:S01]  /*1b60*/  UIADD3 UR10, UPT, UPT, UR18, 0x80, URZ ;  /* 0x00000080120a7890 */ /* 0x000fe2000fffe0ff */
[----:B------:R-:W-:-:S11]  /*1b70*/  UMOV UR34, UR6 ;  /* 0x0000000600227c82 */ /* 0x000fd60008000000 */
.L_x_32:
[----:B-1----:R-:W-:Y:S01]  /*1b80*/  ULEA UR25, UR34, UR4, 0x3 ;  /* 0x0000000422197291 */ /* 0x002fe2000f8e18ff */
[----:B--2---:R-:W-:Y:S01]  /*1b90*/  @!P5 MOV R3, 0x5000 ;  /* 0x000050000003d802 */ /* 0x004fe20000000f00 */
[----:B--2---:R-:W-:Y:S10]  /*1ba0*/  @P0 BRA `(.L_x_28) ;  /* 0x00000000000c0947 */ /* 0x004ff40003800000 */
[----:B------:R-:W-:-:S04]  /*1bb0*/  SHF.L.U32 R4, R17, 0x1f, RZ ;  /* 0x0000001f11047819 */ /* 0x000fc800000006ff */
[----:B------:R-:W2:Y:S02]  /*1bc0*/  SYNCS.PHASECHK.TRANS64.TRYWAIT P0, [UR25+0x50], R4 ;  /* 0x00005004ff0075a7 */ /* 0x000ea40008001119 */
[----:B--2---:R-:W-:Y:S05]  /*1bd0*/  @!P0 BRA `(.L_x_29) ;  /* 0x00000078003c8947 */ /* 0x004fea0003800000 */
.L_x_28:
[----:B------:R2:W-:Y:S01]  /*1be0*/  @!P5 SYNCS.ARRIVE.TRANS64 RZ, [UR25], R3 ;  /* 0x00000003ffffd9a7 */ /* 0x0005e20008000019 */
[----:B------:R-:W-:Y:S04]  /*1bf0*/  BSSY.RECONVERGENT B0, `(.L_x_30) ;  /* 0x0000003000007945 */ /* 0x000fe80003800200 */
[----:B------:R-:W-:Y:S05]  /*1c00*/  @P4 BRA `(.L_x_31) ;  /* 0x0000000000044947 */ /* 0x000fea0003800000 */
[----:B------:R-:W-:Y:S05]  /*1c10*/  BPT.TRAP 0x1 ;  /* 0x000000040000795c */ /* 0x000fea0000300000 */
.L_x_31:
[----:B------:R-:W-:Y:S05]  /*1c20*/  BSYNC.RECONVERGENT B0 ;  /* 0x0000000000007941 */ /* 0x000fea0003800200 */
.L_x_30:
        /* <DEDUP_REMOVED lines=10> */
[----:B------:R-:W-:Y:S01]  /*1cd0*/  UIADD3 UR24, UPT, UPT, UR24, 0x6400, URZ ;  /* 0x0000640018187890 */ /* 0x000fe2000fffe0ff */
[----:B-1----:R-:W-:Y:S01]  /*1ce0*/  SHF.L.U32 R2, R17, 0x1f, RZ ;  /* 0x0000001f11027819 */ /* 0x002fe200000006ff */
[----:B------:R-:W-:Y:S02]  /*1cf0*/  UIADD3.X UR39, UPT, UPT, URZ, UR23, URZ, UP1, !UPT ;  /* 0x00000017ff277290 */ /* 0x000fe40008ffe4ff */
[----:B------:R-:W-:Y:S01]  /*1d00*/  UIADD3.X UR33, UPT, UPT, URZ, UR23, URZ, UP0, !UPT ;  /* 0x00000017ff217290 */ /* 0x000fe200087fe4ff */
[----:B------:R1:W1:Y:S01]  /*1d10*/  SYNCS.PHASECHK.TRANS64.TRYWAIT P0, [UR8+0x50], R2 ;  /* 0x00005002ff0075a7 */ /* 0x0002620008001108 */
[----:B------:R-:W-:Y:S01]  /*1d20*/  ULEA UR8, UR34, UR4, 0xe ;  /* 0x0000000422087291 */ /* 0x000fe2000f8e70ff */
[----:B------:R-:W-:Y:S01]  /*1d30*/  UMOV UR30, 0x0 ;  /* 0x00000000001e7882 */ /* 0x000fe20000000000 */
[----:B------:R-:W-:-:S02]  /*1d40*/  UMOV UR31, 0x10000000 ;  /* 0x10000000001f7882 */ /* 0x000fc40000000000 */
[----:B------:R-:W-:Y:S02]  /*1d50*/  UIADD3 UR16, UPT, UPT, UR8, 0x10400, URZ ;  /* 0x0001040008107890 */ /* 0x000fe4000fffe0ff */
[----:B------:R-:W-:Y:S01]  /*1d60*/  UIADD3 UR8, UPT, UPT, UR8, 0x12400, URZ ;  /* 0x0001240008087890 */ /* 0x000fe2000fffe0ff */
[----:B------:R-:W-:Y:S01]  /*1d70*/  UMOV UR27, UR35 ;  /* 0x00000023001b7c82 */ /* 0x000fe20008000000 */
[----:B------:R-:W-:Y:S01]  /*1d80*/  UMOV UR28, UR36 ;  /* 0x00000024001c7c82 */ /* 0x000fe20008000000 */
[----:B------:R-:W-:Y:S01]  /*1d90*/  UMOV UR17, UR25 ;  /* 0x0000001900117c82 */ /* 0x000fe20008000000 */
[----:B------:R-:W-:Y:S01]  /*1da0*/  UMOV UR20, UR36 ;  /* 0x0000002400147c82 */ /* 0x000fe20008000000 */
[----:B------:R-:W-:Y:S01]  /*1db0*/  UMOV UR19, UR26 ;  /* 0x0000001a00137c82 */ /* 0x000fe20008000000 */
[----:B------:R-:W-:Y:S01]  /*1dc0*/  UMOV UR12, UR36 ;  /* 0x00000024000c7c82 */ /* 0x000fe20008000000 */
[----:B------:R-:W-:Y:S01]  /*1dd0*/  UMOV UR9, UR25 ;  /* 0x0000001900097c82 */ /* 0x000fe20008000000 */
[----:B------:R1:W-:Y:S01]  /*1de0*/  UTMALDG.3D [UR24], [UR38], desc[UR30] ;  /* 0x00001e18260075b4 */ /* 0x0003e20008011000 */
[----:B------:R-:W-:Y:S01]  /*1df0*/  UMOV UR11, UR26 ;  /* 0x0000001a000b7c82 */ /* 0x000fe20008000000 */
[----:B------:R-:W-:Y:S01]  /*1e00*/  UIADD3 UR21, UPT, UPT, UR21, 0x1, URZ ;  /* 0x0000000115157890 */ /* 0x000fe2000fffe0ff */
[----:B------:R-:W-:-:S03]  /*1e10*/  UMOV UR34, UR6 ;  /* 0x0000000600227c82 */ /* 0x000fc60008000000 */
[----:B------:R-:W-:Y:S01]  /*1e20*/  UISETP.NE.AND UP0, UPT, UR21, UR29, UPT ;  /* 0x0000001d1500728c */ /* 0x000fe2000bf05270 */
[----:B------:R1:W-:Y:S01]  /*1e30*/  UTMALDG.3D [UR16], [UR32], desc[UR30] ;  /* 0x00001e10200075b4 */ /* 0x0003e20008011000 */
[----:B------:R1:W-:Y:S07]  /*1e40*/  UTMALDG.3D [UR8], [UR32], desc[UR30] ;  /* 0x00001e08200075b4 */ /* 0x0003ee0008011000 */
[----:B------:R-:W-:Y:S05]  /*1e50*/  BRA.U UP0, `(.L_x_32) ;  /* 0xfffffffd00487547 */ /* 0x000fea000b83ffff */
.L_x_27:
[C---:B-1----:R-:W-:Y:S01]  /*1e60*/  LEA R2, R16.reuse, UR4, 0x3 ;  /* 0x0000000410027c11 */ /* 0x042fe2000f8e18ff */
[----:B------:R-:W-:Y:S01]  /*1e70*/  NOP ;  /* 0x0000000000007918 */ /* 0x000fe20000000000 */
[----:B--2---:R-:W-:Y:S02]  /*1e80*/  SHF.L.U32 R3, R13, 0x1f, RZ ;  /* 0x0000001f0d037819 */ /* 0x004fe400000006ff */
[----:B------:R-:W-:Y:S02]  /*1e90*/  LEA R4, R16, UR4, 0x4 ;  /* 0x0000000410047c11 */ /* 0x000fe4000f8e20ff */
[----:B------:R-:W1:Y:S02]  /*1ea0*/  SYNCS.PHASECHK.TRANS64.TRYWAIT P0, [R2+URZ+0xf0], R3 ;  /* 0x0000f003020075a7 */ /* 0x000e6400080011ff */
[----:B-1----:R-:W-:Y:S05]  /*1eb0*/  @!P0 BRA `(.L_x_33) ;  /* 0x00000074009c8947 */ /* 0x002fea0003800000 */
.L_x_135:
[----:B------:R-:W2:Y:S01]  /*1ec0*/  LDS.128 R4, [R4+0x180] ;  /* 0x0001800004047984 */ /* 0x000ea20000000c00 */
[----:B---3--:R-:W-:Y:S01]  /*1ed0*/  ISETP.GE.AND P0, PT, R40, 0x1, PT ;  /* 0x000000012800780c */ /* 0x008fe20003f06270 */
[----:B-1----:R-:W-:Y:S01]  /*1ee0*/  VIADD R2, R2, 0x100 ;  /* 0x0000010002027836 */ /* 0x002fe20000000000 */
[----:B------:R-:W-:Y:S01]  /*1ef0*/  @!PT LDS RZ, [RZ] ;  /* 0x00000000fffff984 */ /* 0x000fe20000000800 */
[----:B------:R-:W-:Y:S01]  /*1f00*/  @!PT LDS RZ, [RZ] ;  /* 0x00000000fffff984 */ /* 0x000fe20000000800 */
[----:B------:R-:W-:Y:S01]  /*1f10*/  @!PT LDS RZ, [RZ] ;  /* 0x00000000fffff984 */ /* 0x000fe20000000800 */
[----:B------:R-:W-:Y:S01]  /*1f20*/  @!PT LDS RZ, [RZ] ;  /* 0x00000000fffff984 */ /* 0x000fe20000000800 */
[----:B------:R1:W-:Y:S06]  /*1f30*/  MEMBAR.ALL.CTA ;  /* 0x0000000000007992 */ /* 0x0003ec0000008000 */
[----:B-1----:R-:W1:Y:S01]  /*1f40*/  FENCE.VIEW.ASYNC.S ;  /* 0x00000000000073c6 */ /* 0x002e620000000000 */
[----:B------:R-:W-:-:S04]  /*1f50*/  PRMT R2, RZ, 0x654, R2 ;  /* 0x00000654ff027816 */ /* 0x000fc80000000002 */
[----:B-1----:R1:W-:Y:S01]  /*1f60*/  SYNCS.ARRIVE.TRANS64.RED.A1T0 RZ, [R2+URZ], RZ ;  /* 0x000000ff02ff79a7 */ /* 0x0023e200081004ff */
[----:B--2---:R-:W-:-:S13]  /*1f70*/  LOP3.LUT P2, RZ, R6, 0x1, RZ, 0xc0, !PT ;  /* 0x0000000106ff7812 */ /* 0x004fda000784c0ff */
[----:B------:R-:W-:Y:S01]  /*1f80*/  @P2 SHF.R.U32.HI R3, RZ, 0x10, R5 ;  /* 0x00000010ff032819 */ /* 0x000fe20000011605 */
[----:B------:R-:W-:Y:S01]  /*1f90*/  VOTEU.ANY UP0, P2 ;  /* 0x0000000000ff7886 */ /* 0x000fe20001000100 */
[----:B------:R-:W-:Y:S02]  /*1fa0*/  @P2 MOV R10, R4 ;  /* 0x00000004000a2202 */ /* 0x000fe40000000f00 */
[----:B------:R-:W-:Y:S02]  /*1fb0*/  @P2 R2UR.BROADCAST UR8, R3 ;  /* 0x00000000030822ca */ /* 0x000fe400008e0000 */
[----:B------:R-:W-:-:S11]  /*1fc0*/  @P2 LOP3.LUT R9, R5, 0xffff, RZ, 0xc0, !PT ;  /* 0x0000ffff05092812 */ /* 0x000fd600078ec0ff */
[----:B------:R-:W-:Y:S01]  /*1fd0*/  @UP0 UMOV UR36, UR8 ;  /* 0x0000000800240c82 */ /* 0x000fe20008000000 */
[----:B-1----:R-:W-:Y:S05]  /*1fe0*/  @!P0 BRA `(.L_x_34) ;  /* 0x0000000000b88947 */ /* 0x002fea0003800000 */
[----:B------:R-:W4:Y:S01]  /*1ff0*/  LDC.64 R4, c[0x0][0xb18] ;  /* 0x0002c600ff047b82 */ /* 0x000f220000000a00 */
[----:B------:R-:W-:-:S07]  /*2000*/  ISETP.NE.AND P3, PT, R40, 0x1, PT ;  /* 0x000000012800780c */ /* 0x000fce0003f65270 */
[----:B------:R-:W1:Y:S08]  /*2010*/  LDC.64 R6, c[0x0][0xb10] ;  /* 0x0002c400ff067b82 */ /* 0x000e700000000a00 */
[----:B------:R-:W2:Y:S08]  /*2020*/  LDC R14, c[0x0][0xb20] ;  /* 0x0002c800ff0e7b82 */ /* 0x000eb00000000800 */
[----:B------:R-:W3:Y:S01]  /*2030*/  LDC R15, c[0x0][0xb0c] ;  /* 0x0002c300ff0f7b82 */ /* 0x000ee20000000800 */
[----:B----4-:R-:W-:Y:S01]  /*2040*/  IMAD.HI.U32 R19, R0, R5, RZ ;  /* 0x0000000500137227 */ /* 0x010fe200078e00ff */
[----:B------:R-:W-:-:S03]  /*2050*/  ISETP.NE.AND P0, PT, R4, 0x1, PT ;  /* 0x000000010400780c */ /* 0x000fc60003f05270 */
[----:B------:R-:W-:-:S03]  /*2060*/  IMAD.HI.U32 R5, R9, R5, RZ ;  /* 0x0000000509057227 */ /* 0x000fc600078e00ff */
[----:B------:R-:W4:Y:S01]  /*2070*/  LDC.64 R2, c[0x0][0xb28] ;  /* 0x0002ca00ff027b82 */ /* 0x000f220000000a00 */
[----:B-1----:R-:W-:-:S04]  /*2080*/  IMAD.HI.U32 R20, R8, R6, RZ ;  /* 0x0000000608147227 */ /* 0x002fc800078e00ff */
[----:B------:R-:W-:Y:S01]  /*2090*/  IMAD.HI.U32 R21, R10, R6, RZ ;  /* 0x000000060a157227 */ /* 0x000fe200078e00ff */
[----:B------:R-:W-:Y:S02]  /*20a0*/  SHF.R.U32.HI R20, RZ, R7, R20 ;  /* 0x00000007ff147219 */ /* 0x000fe40000011614 */
[-C--:B--2---:R-:W-:Y:S02]  /*20b0*/  SHF.R.U32.HI R19, RZ, R14.reuse, R19 ;  /* 0x0000000eff137219 */ /* 0x084fe40000011613 */
[----:B------:R-:W-:Y:S02]  /*20c0*/  SHF.R.U32.HI R5, RZ, R14, R5 ;  /* 0x0000000eff057219 */ /* 0x000fe40000011605 */
[----:B------:R-:W-:Y:S02]  /*20d0*/  SEL R19, R0, R19, !P0 ;  /* 0x0000001300137207 */ /* 0x000fe40004000000 */
[----:B------:R-:W-:Y:S02]  /*20e0*/  SHF.R.U32.HI R21, RZ, R7, R21 ;  /* 0x00000007ff157219 */ /* 0x000fe40000011615 */
[----:B---3--:R-:W-:-:S02]  /*20f0*/  ISETP.NE.AND P1, PT, R15, 0x1, PT ;  /* 0x000000010f00780c */ /* 0x008fc40003f25270 */
[----:B------:R-:W-:Y:S02]  /*2100*/  SEL R5, R9, R5, !P0 ;  /* 0x0000000509057207 */ /* 0x000fe40004000000 */
[----:B------:R-:W-:Y:S02]  /*2110*/  SEL R20, R8, R20, !P1 ;  /* 0x0000001408147207 */ /* 0x000fe40004800000 */
[----:B------:R-:W-:Y:S01]  /*2120*/  SEL R21, R10, R21, !P1 ;  /* 0x000000150a157207 */ /* 0x000fe20004800000 */
[----:B----4-:R-:W-:-:S04]  /*2130*/  IMAD.HI.U32 R18, R19, R2, RZ ;  /* 0x0000000213127227 */ /* 0x010fc800078e00ff */
        /* <DEDUP_REMOVED lines=10> */
[----:B------:R-:W-:-:S04]  /*21e0*/  @!P0 IMAD.HI.U32 R7, R21, R2, RZ ;  /* 0x0000000215078227 */ /* 0x000fc800078e00ff */
[----:B------:R-:W-:Y:S01]  /*21f0*/  IMAD.MOV R2, RZ, RZ, -R6 ;  /* 0x000000ffff027224 */ /* 0x000fe200078e0a06 */
[----:B------:R-:W-:Y:S02]  /*2200*/  @!P0 SHF.R.U32.HI R3, RZ, R3, R7 ;  /* 0x00000003ff038219 */ /* 0x000fe40000011607 */
[----:B------:R-:W-:Y:S01]  /*2210*/  IADD3 R7, PT, PT, -R5, RZ, RZ ;  /* 0x000000ff05077210 */ /* 0x000fe20007ffe1ff */
[----:B------:R-:W-:Y:S01]  /*2220*/  IMAD R2, R40, R2, R5 ;  /* 0x0000000228027224 */ /* 0x000fe200078e0205 */
        /* <DEDUP_REMOVED lines=10> */
.L_x_34:
[----:B------:R-:W1:Y:S02]  /*22d0*/  LDCU UR8, c[0x0][0xb30] ;  /* 0x00016600ff0877ac */ /* 0x000e640008000800 */
[----:B-1----:R-:W-:-:S09]  /*22e0*/  UISETP.NE.AND UP0, UPT, UR8, 0x1, UPT ;  /* 0x000000010800788c */ /* 0x002fd2000bf05270 */
[----:B------:R-:W-:Y:S05]  /*22f0*/  BRA.U UP0, `(.L_x_35) ;  /* 0x0000000100407547 */ /* 0x000fea000b800000 */
[----:B------:R-:W1:Y:S08]  /*2300*/  LDC.64 R4, c[0x0][0xb10] ;  /* 0x0002c400ff047b82 */ /* 0x000e700000000a00 */
[----:B------:R-:W2:Y:S08]  /*2310*/  LDC.64 R2, c[0x0][0xb18] ;  /* 0x0002c600ff027b82 */ /* 0x000eb00000000a00 */
[----:B------:R-:W3:Y:S08]  /*2320*/  LDC R6, c[0x0][0xb20] ;  /* 0x0002c800ff067b82 */ /* 0x000ef00000000800 */
[----:B------:R-:W4:Y:S01]  /*2330*/  LDC R7, c[0x0][0xb0c] ;  /* 0x0002c300ff077b82 */ /* 0x000f220000000800 */
[----:B-1----:R-:W-:-:S05]  /*2340*/  IMAD.HI.U32 R4, R10, R4, RZ ;  /* 0x000000040a047227 */ /* 0x002fca00078e00ff */
[----:B------:R-:W-:Y:S01]  /*2350*/  SHF.R.U32.HI R4, RZ, R5, R4 ;  /* 0x00000005ff047219 */ /* 0x000fe20000011604 */
[----:B--2---:R-:W-:Y:S01]  /*2360*/  IMAD.HI.U32 R3, R9, R3, RZ ;  /* 0x0000000309037227 */ /* 0x004fe200078e00ff */
[----:B------:R-:W-:-:S04]  /*2370*/  ISETP.NE.AND P0, PT, R2, 0x1, PT ;  /* 0x000000010200780c */ /* 0x000fc80003f05270 */
[----:B---3--:R-:W-:-:S04]  /*2380*/  SHF.R.U32.HI R3, RZ, R6, R3 ;  /* 0x00000006ff037219 */ /* 0x008fc80000011603 */
[----:B------:R-:W-:Y:S02]  /*2390*/  SEL R3, R9, R3, !P0 ;  /* 0x0000000309037207 */ /* 0x000fe40004000000 */
[----:B----4-:R-:W-:-:S04]  /*23a0*/  ISETP.NE.AND P1, PT, R7, 0x1, PT ;  /* 0x000000010700780c */ /* 0x010fc80003f25270 */
[----:B------:R-:W-:-:S05]  /*23b0*/  SEL R4, R10, R4, !P1 ;  /* 0x000000040a047207 */ /* 0x000fca0004800000 */
[----:B------:R-:W-:Y:S02]  /*23c0*/  IMAD.IADD R5, R3, 0x1, -R4 ;  /* 0x0000000103057824 */ /* 0x000fe400078e0a04 */
[----:B------:R-:W-:Y:S02]  /*23d0*/  IMAD.IADD R3, R4, 0x1, -R3 ;  /* 0x0000000104037824 */ /* 0x000fe400078e0a03 */
[----:B------:R-:W-:Y:S02]  /*23e0*/  IMAD R10, R5, R7, R10 ;  /* 0x00000007050a7224 */ /* 0x000fe400078e020a */
[----:B------:R-:W-:-:S07]  /*23f0*/  IMAD R9, R3, R2, R9 ;  /* 0x0000000203097224 */ /* 0x000fce00078e0209 */
.L_x_35:
[----:B------:R-:W-:Y:S01]  /*2400*/  VIADD R16, R16, 0x1 ;  /* 0x0000000110107836 */ /* 0x000fe20000000000 */
[----:B------:R-:W-:Y:S01]  /*2410*/  PLOP3.LUT P1, PT, PT, PT, PT, 0x80, 0x8 ;  /* 0x000000000008781c */ /* 0x000fe20003f2f070 */
[----:B------:R-:W-:Y:S02]  /*2420*/  IMAD.IADD R15, R10, 0x1, R95 ;  /* 0x000000010a0f7824 */ /* 0x000fe400078e025f */
[----:B------:R-:W-:Y:S01]  /*2430*/  IMAD.IADD R14, R9, 0x1, R94 ;  /* 0x00000001090e7824 */ /* 0x000fe200078e025e */
[----:B------:R-:W-:-:S04]  /*2440*/  ISETP.NE.AND P0, PT, R16, 0x2, PT ;  /* 0x000000021000780c */ /* 0x000fc80003f05270 */
[----:B------:R-:W-:Y:S02]  /*2450*/  SEL R2, RZ, 0x1, P0 ;  /* 0x00000001ff027807 */ /* 0x000fe40000000000 */
[----:B------:R-:W-:Y:S02]  /*2460*/  SEL R16, R16, RZ, P0 ;  /* 0x000000ff10107207 */ /* 0x000fe40000000000 */
[----:B------:R-:W-:Y:S01]  /*2470*/  LOP3.LUT R13, R13, R2, RZ, 0x3c, !PT ;  /* 0x000000020d0d7212 */ /* 0x000fe200078e3cff */
[----:B------:R-:W-:Y:S06]  /*2480*/  @P2 BRA `(.L_x_36) ;  /* 0xfffffff000682947 */ /* 0x000fec000383ffff */
[----:B------:R-:W-:Y:S01]  /*2490*/  UIADD3 UR4, UPT, UPT, UR4, 0x50, URZ ;  /* 0x0000005004047890 */ /* 0x000fe2000fffe0ff */
[----:B------:R-:W-:-:S03]  /*24a0*/  SHF.L.U32 R2, R17, 0x1f, RZ ;  /* 0x0000001f11027819 */ /* 0x000fc600000006ff */
[----:B------:R-:W-:-:S09]  /*24b0*/  ULEA UR5, UR6, UR4, 0x3 ;  /* 0x0000000406057291 */ /* 0x000fd2000f8e18ff */
[----:B------:R-:W1:Y:S02]  /*24c0*/  SYNCS.PHASECHK.TRANS64.TRYWAIT P0, [UR5], R2 ;  /* 0x00000002ff0075a7 */ /* 0x000e640008001105 */
[----:B-1----:R-:W-:Y:S05]  /*24d0*/  @!P0 BRA `(.L_x_37) ;  /* 0x0000007000288947 */ /* 0x002fea0003800000 */
.L_x_137:
[----:B------:R-:W-:-:S04]  /*24e0*/  UIADD3 UR6, UPT, UPT, UR6, 0x1, URZ ;  /* 0x0000000106067890 */ /* 0x000fc8000fffe0ff */
[----:B------:R-:W-:-:S04]  /*24f0*/  UISETP.NE.AND UP0, UPT, UR6, 0xa, UPT ;  /* 0x0000000a0600788c */ /* 0x000fc8000bf05270 */
[----:B------:R-:W-:Y:S02]  /*2500*/  USEL UR7, URZ, 0x1, UP0 ;  /* 0x00000001ff077887 */ /* 0x000fe40008000000 */
[----:B------:R-:W-:-:S04]  /*2510*/  USEL UR6, UR6, URZ, UP0 ;  /* 0x000000ff06067287 */ /* 0x000fc80008000000 */
[----:B------:R-:W-:Y:S01]  /*2520*/  ULEA UR5, UR6, UR4, 0x3 ;  /* 0x0000000406057291 */ /* 0x000fe2000f8e18ff */
[----:B-1----:R-:W-:-:S04]  /*2530*/  LOP3.LUT R2, R17, UR7, RZ, 0x3c, !PT ;  /* 0x0000000711027c12 */ /* 0x002fc8000f8e3cff */
[----:B------:R-:W-:-:S04]  /*2540*/  SHF.L.U32 R3, R2, 0x1f, RZ ;  /* 0x0000001f02037819 */ /* 0x000fc800000006ff */
[----:B------:R-:W1:Y:S02]  /*2550*/  SYNCS.PHASECHK.TRANS64.TRYWAIT P0, [UR5], R3 ;  /* 0x00000003ff0075a7 */ /* 0x000e640008001105 */
[----:B-1----:R-:W-:Y:S05]  /*2560*/  @!P0 BRA `(.L_x_38) ;  /* 0x00000070001c8947 */ /* 0x002fea0003800000 */
.L_x_139:
[----:B------:R-:W-:-:S04]  /*2570*/  UIADD3 UR6, UPT, UPT, UR6, 0x1, URZ ;  /* 0x0000000106067890 */ /* 0x000fc8000fffe0ff */
[----:B------:R-:W-:-:S04]  /*2580*/  UISETP.NE.AND UP0, UPT, UR6, 0xa, UPT ;  /* 0x0000000a0600788c */ /* 0x000fc8000bf05270 */
[----:B------:R-:W-:Y:S02]  /*2590*/  USEL UR7, URZ, 0x1, UP0 ;  /* 0x00000001ff077887 */ /* 0x000fe40008000000 */
[----:B------:R-:W-:-:S04]  /*25a0*/  USEL UR6, UR6, URZ, UP0 ;  /* 0x000000ff06067287 */ /* 0x000fc80008000000 */
[----:B------:R-:W-:Y:S01]  /*25b0*/  ULEA UR5, UR6, UR4, 0x3 ;  /* 0x0000000406057291 */ /* 0x000fe2000f8e18ff */
[----:B------:R-:W-:-:S04]  /*25c0*/  LOP3.LUT R2, R2, UR7, RZ, 0x3c, !PT ;  /* 0x0000000702027c12 */ /* 0x000fc8000f8e3cff */
[----:B-1----:R-:W-:-:S04]  /*25d0*/  SHF.L.U32 R3, R2, 0x1f, RZ ;  /* 0x0000001f02037819 */ /* 0x002fc800000006ff */
[----:B------:R-:W1:Y:S02]  /*25e0*/  SYNCS.PHASECHK.TRANS64.TRYWAIT P0, [UR5], R3 ;  /* 0x00000003ff0075a7 */ /* 0x000e640008001105 */
[----:B-1----:R-:W-:Y:S05]  /*25f0*/  @!P0 BRA `(.L_x_39) ;  /* 0x0000007000108947 */ /* 0x002fea0003800000 */
.L_x_141:
        /* <DEDUP_REMOVED lines=9> */
.L_x_143:
        /* <DEDUP_REMOVED lines=9> */
.L_x_145:
        /* <DEDUP_REMOVED lines=9> */
.L_x_147:
        /* <DEDUP_REMOVED lines=9> */
.L_x_149:
        /* <DEDUP_REMOVED lines=9> */
.L_x_151:
        /* <DEDUP_REMOVED lines=9> */
.L_x_153:
[----:B------:R-:W-:-:S04]  /*2960*/  UIADD3 UR6, UPT, UPT, UR6, 0x1, URZ ;  /* 0x0000000106067890 */ /* 0x000fc8000fffe0ff */
[----:B------:R-:W-:-:S04]  /*2970*/  UISETP.NE.AND UP0, UPT, UR6, 0xa, UPT ;  /* 0x0000000a0600788c */ /* 0x000fc8000bf05270 */
[----:B------:R-:W-:Y:S02]  /*2980*/  USEL UR5, URZ, 0x1, UP0 ;  /* 0x00000001ff057887 */ /* 0x000fe40008000000 */
[----:B------:R-:W-:-:S04]  /*2990*/  USEL UR6, UR6, URZ, UP0 ;  /* 0x000000ff06067287 */ /* 0x000fc80008000000 */
[----:B------:R-:W-:Y:S01]  /*29a0*/  ULEA UR6, UR6, UR4, 0x3 ;  /* 0x0000000406067291 */ /* 0x000fe2000f8e18ff */
[----:B------:R-:W-:-:S04]  /*29b0*/  LOP3.LUT R2, R2, UR5, RZ, 0x3c, !PT ;  /* 0x0000000502027c12 */ /* 0x000fc8000f8e3cff */
[----:B------:R-:W-:Y:S01]  /*29c0*/  SHF.L.U32 R2, R2, 0x1f, RZ ;  /* 0x0000001f02027819 */ /* 0x000fe200000006ff */
[----:B-1--4-:R-:W-:-:S07]  /*29d0*/  IMAD.U32 R0, RZ, RZ, UR6 ;  /* 0x00000006ff007e24 */ /* 0x012fce000f8e00ff */
.L_x_46:
[----:B-1----:R1:W2:Y:S02]  /*29e0*/  SYNCS.PHASECHK.TRANS64.TRYWAIT P0, [R0+URZ], R2 ;  /* 0x00000002000075a7 */ /* 0x0022a400080011ff */
[----:B--2---:R-:W-:Y:S05]  /*29f0*/  @!P0 NANOSLEEP.SYNCS 0x989680 ;  /* 0x009896800000895d */ /* 0x004fea0003900000 */
[----:B------:R-:W2:Y:S02]  /*2a00*/  @!P0 SYNCS.PHASECHK.TRANS64 P0, [R0+URZ], R2 ;  /* 0x00000002000085a7 */ /* 0x000ea400080010ff */
[----:B--2---:R-:W-:Y:S05]  /*2a10*/  @P0 EXIT ;  /* 0x000000000000094d */ /* 0x004fea0003800000 */
[----:B------:R-:W-:Y:S05]  /*2a20*/  BRA `(.L_x_46) ;  /* 0xfffffffc00ec7947 */ /* 0x000fea000383ffff */
.L_x_18:
[----:B------:R-:W-:-:S04]  /*2a30*/  UISETP.NE.AND UP1, UPT, UR37, URZ, UPT ;  /* 0x000000ff2500728c */ /* 0x000fc8000bf25270 */
[----:B------:R-:W-:-:S09]  /*2a40*/  UISETP.NE.OR UP1, UPT, UR8, 0x1, UP1 ;  /* 0x000000010800788c */ /* 0x000fd20008f25670 */
[----:B------:R-:W-:Y:S05]  /*2a50*/  BRA.U UP1, `(.L_x_47) ;  /* 0x0000000501487547 */ /* 0x000fea000b800000 */
[----:B------:R-:W-:Y:S01]  /*2a60*/  ISETP.NE.AND P2, PT, R2, RZ, PT ;  /* 0x000000ff0200720c */ /* 0x000fe20003f45270 */
[----:B------:R-:W-:Y:S01]  /*2a70*/  IMAD.MOV.U32 R12, RZ, RZ, 0x1 ;  /* 0x00000001ff0c7424 */ /* 0x000fe200078e00ff */
[----:B------:R-:W-:Y:S02]  /*2a80*/  CS2R R10, SRZ ;  /* 0x00000000000a7805 */ /* 0x000fe4000001ff00 */
[----:B------:R-:W-:Y:S01]  /*2a90*/  CS2R R8, SRZ ;  /* 0x0000000000087805 */ /* 0x000fe2000001ff00 */
[----:B------:R-:W-:Y:S01]  /*2aa0*/  UMOV UR4, 0x400 ;  /* 0x0000040000047882 */ /* 0x000fe20000000000 */
[----:B------:R-:W-:Y:S01]  /*2ab0*/  UMOV UR6, URZ ;  /* 0x000000ff00067c82 */ /* 0x000fe20008000000 */
[----:B------:R-:W-:-:S12]  /*2ac0*/  ULEA UR37, UR37, UR4, 0x18 ;  /* 0x0000000425257291 */ /* 0x000fd8000f8ec0ff */
.L_x_51:
[----:B------:R-:W-:Y:S02]  /*2ad0*/  LEA R0, R8, UR37, 0x3 ;  /* 0x0000002508007c11 */ /* 0x000fe4000f8e18ff */
[----:B------:R-:W-:-:S03]  /*2ae0*/  SHF.L.U32 R4, R9, 0x1f, RZ ;  /* 0x0000001f09047819 */ /* 0x000fc600000006ff */
[----:B------:R-:W-:Y:S01]  /*2af0*/  VIADD R5, R0, 0x160 ;  /* 0x0000016000057836 */ /* 0x000fe20000000000 */
[----:B------:R-:W1:Y:S02]  /*2b00*/  SYNCS.PHASECHK.TRANS64.TRYWAIT P0, [R0+URZ+0x150], R4 ;  /* 0x00015004000075a7 */ /* 0x000e6400080011ff */
[----:B-1----:R-:W-:Y:S05]  /*2b10*/  @!P0 BRA `(.L_x_48) ;  /* 0x0000006c00708947 */ /* 0x002fea0003800000 */
.L_x_154:
[----:B------:R-:W-:Y:S01]  /*2b20*/  ULEA UR5, UR6, UR37, 0x3 ;  /* 0x0000002506057291 */ /* 0x000fe2000f8e18ff */
[----:B-1----:R-:W-:Y:S01]  /*2b30*/  PRMT R0, RZ, 0x654, R5 ;  /* 0x00000654ff007816 */ /* 0x002fe20000000005 */
[----:B------:R-:W-:Y:S01]  /*2b40*/  @!P2 IMAD.MOV.U32 R4, RZ, RZ, 0x10 ;  /* 0x00000010ff04a424 */ /* 0x000fe200078e00ff */
[----:B------:R-:W-:Y:S01]  /*2b50*/  SHF.L.U32 R5, R12, 0x1f, RZ ;  /* 0x0000001f0c057819 */ /* 0x000fe200000006ff */
[----:B------:R-:W-:Y:S01]  /*2b60*/  UIADD3 UR4, UPT, UPT, UR5, 0xf0, URZ ;  /* 0x000000f005047890 */ /* 0x000fe2000fffe0ff */
[----:B------:R1:W-:Y:S05]  /*2b70*/  SYNCS.ARRIVE.TRANS64.RED.A1T0 RZ, [R0+URZ], RZ ;  /* 0x000000ff00ff79a7 */ /* 0x0003ea00081004ff */
[----:B------:R-:W-:Y:S01]  /*2b80*/  IMAD.U32 R6, RZ, RZ, UR4 ;  /* 0x00000004ff067e24 */ /* 0x000fe2000f8e00ff */
[----:B------:R-:W2:Y:S04]  /*2b90*/  SYNCS.PHASECHK.TRANS64.TRYWAIT P0, [UR5+0x100], R5 ;  /* 0x00010005ff0075a7 */ /* 0x000ea80008001105 */
[----:B------:R-:W-:Y:S01]  /*2ba0*/  PRMT R6, R2, 0x654, R6 ;  /* 0x0000065402067816 */ /* 0x000fe20000000006 */
[----:B-12---:R-:W-:Y:S06]  /*2bb0*/  @!P0 BRA `(.L_x_49) ;  /* 0x0000006c005c8947 */ /* 0x006fec0003800000 */
.L_x_156:
[----:B------:R-:W-:Y:S01]  /*2bc0*/  ULEA UR4, UR6, UR37, 0x4 ;  /* 0x0000002506047291 */ /* 0x000fe2000f8e20ff */
[----:B------:R-:W-:Y:S01]  /*2bd0*/  SEL R3, R6, R3, !P2 ;  /* 0x0000000306037207 */ /* 0x000fe20005000000 */
[----:B------:R-:W-:Y:S01]  /*2be0*/  UIADD3 UR5, UPT, UPT, UR5, 0xf0, URZ ;  /* 0x000000f005057890 */ /* 0x000fe2000fffe0ff */
[----:B-1----:R-:W-:Y:S01]  /*2bf0*/  LEA R0, R11, UR37, 0x3 ;  /* 0x000000250b007c11 */ /* 0x002fe2000f8e18ff */
[----:B------:R-:W-:Y:S01]  /*2c00*/  UIADD3 UR4, UPT, UPT, UR4, 0x180, URZ ;  /* 0x0000018004047890 */ /* 0x000fe2000fffe0ff */
[----:B------:R1:W-:Y:S01]  /*2c10*/  @!P2 SYNCS.ARRIVE.TRANS64.RED RZ, [R3+URZ], R4 ;  /* 0x0000000403ffa9a7 */ /* 0x0003e200080004ff */
[----:B------:R-:W-:Y:S01]  /*2c20*/  UIADD3 UR6, UPT, UPT, UR6, 0x1, URZ ;  /* 0x0000000106067890 */ /* 0x000fe2000fffe0ff */
[----:B------:R-:W-:-:S03]  /*2c30*/  VIADD R8, R8, 0x1 ;  /* 0x0000000108087836 */ /* 0x000fc60000000000 */
[----:B------:R-:W-:Y:S02]  /*2c40*/  UISETP.NE.AND UP0, UPT, UR6, 0x2, UPT ;  /* 0x000000020600788c */ /* 0x000fe4000bf05270 */
[----:B------:R-:W-:Y:S01]  /*2c50*/  ISETP.NE.AND P0, PT, R8, 0x2, PT ;  /* 0x000000020800780c */ /* 0x000fe20003f05270 */
[----:B------:R-:W-:Y:S06]  /*2c60*/  UGETNEXTWORKID.BROADCAST [UR4], [UR5] ;  /* 0x00000000040073ca */ /* 0x000fec0008000100 */
[----:B------:R-:W-:Y:S02]  /*2c70*/  USEL UR4, URZ, 0x1, UP0 ;  /* 0x00000001ff047887 */ /* 0x000fe40008000000 */
[----:B------:R-:W-:-:S04]  /*2c80*/  USEL UR6, UR6, URZ, UP0 ;  /* 0x000000ff06067287 */ /* 0x000fc80008000000 */
[----:B------:R-:W-:Y:S02]  /*2c90*/  LOP3.LUT R12, R12, UR4, RZ, 0x3c, !PT ;  /* 0x000000040c0c7c12 */ /* 0x000fe4000f8e3cff */
[----:B-1----:R-:W-:-:S04]  /*2ca0*/  SHF.L.U32 R4, R10, 0x1f, RZ ;  /* 0x0000001f0a047819 */ /* 0x002fc800000006ff */
[----:B------:R-:W1:Y:S02]  /*2cb0*/  SYNCS.PHASECHK.TRANS64.TRYWAIT P1, [R0+URZ+0xf0], R4 ;  /* 0x0000f004000075a7 */ /* 0x000e6400080211ff */
[----:B-1----:R-:W-:Y:S05]  /*2cc0*/  @!P1 BRA `(.L_x_50) ;  /* 0x0000006c00309947 */ /* 0x002fea0003800000 */
.L_x_157:
[C---:B-1----:R-:W-:Y:S01]  /*2cd0*/  LEA R4, R11.reuse, UR37, 0x4 ;  /* 0x000000250b047c11 */ /* 0x042fe2000f8e20ff */
[----:B------:R-:W-:Y:S01]  /*2ce0*/  VIADD R0, R0, 0x100 ;  /* 0x0000010000007836 */ /* 0x000fe20000000000 */
[----:B------:R-:W-:Y:S01]  /*2cf0*/  SEL R8, R8, RZ, P0 ;  /* 0x000000ff08087207 */ /* 0x000fe20000000000 */
[----:B------:R-:W-:-:S03]  /*2d00*/  VIADD R11, R11, 0x1 ;  /* 0x000000010b0b7836 */ /* 0x000fc60000000000 */
[----:B------:R-:W1:Y:S01]  /*2d10*/  LDS.128 R4, [R4+0x180] ;  /* 0x0001800004047984 */ /* 0x000e620000000c00 */
[----:B------:R-:W-:Y:S02]  /*2d20*/  PRMT R0, RZ, 0x654, R0 ;  /* 0x00000654ff007816 */ /* 0x000fe40000000000 */
[C---:B------:R-:W-:Y:S01]  /*2d30*/  ISETP.NE.AND P1, PT, R11.reuse, 0x2, PT ;  /* 0x000000020b00780c */ /* 0x040fe20003f25270 */
[----:B------:R-:W-:Y:S01]  /*2d40*/  @!PT LDS RZ, [RZ] ;  /* 0x00000000fffff984 */ /* 0x000fe20000000800 */
[----:B------:R-:W-:Y:S01]  /*2d50*/  @!PT LDS RZ, [RZ] ;  /* 0x00000000fffff984 */ /* 0x000fe20000000800 */
[----:B------:R-:W-:Y:S01]  /*2d60*/  @!PT LDS RZ, [RZ] ;  /* 0x00000000fffff984 */ /* 0x000fe20000000800 */
[----:B------:R-:W-:Y:S01]  /*2d70*/  @!PT LDS RZ, [RZ] ;  /* 0x00000000fffff984 */ /* 0x000fe20000000800 */
[----:B------:R2:W-:Y:S06]  /*2d80*/  MEMBAR.ALL.CTA ;  /* 0x0000000000007992 */ /* 0x0005ec0000008000 */
[----:B--2---:R-:W2:Y:S01]  /*2d90*/  FENCE.VIEW.ASYNC.S ;  /* 0x00000000000073c6 */ /* 0x004ea20000000000 */
[----:B------:R-:W-:Y:S01]  /*2da0*/  SEL R11, R11, RZ, P1 ;  /* 0x000000ff0b0b7207 */ /* 0x000fe20000800000 */
[----:B--2---:R2:W-:Y:S01]  /*2db0*/  SYNCS.ARRIVE.TRANS64.RED.A1T0 RZ, [R0+URZ], RZ ;  /* 0x000000ff00ff79a7 */ /* 0x0045e200081004ff */
[----:B-1----:R-:W-:-:S02]  /*2dc0*/  LOP3.LUT P3, RZ, R6, 0x1, RZ, 0xc0, !PT ;  /* 0x0000000106ff7812 */ /* 0x002fc4000786c0ff */
[----:B------:R-:W-:-:S04]  /*2dd0*/  SEL R4, RZ, 0x1, P1 ;  /* 0x00000001ff047807 */ /* 0x000fc80000800000 */
[----:B------:R-:W-:Y:S02]  /*2de0*/  LOP3.LUT R10, R10, R4, RZ, 0x3c, !PT ;  /* 0x000000040a0a7212 */ /* 0x000fe400078e3cff */
[----:B--2---:R-:W-:-:S04]  /*2df0*/  SEL R0, RZ, 0x1, P0 ;  /* 0x00000001ff007807 */ /* 0x004fc80000000000 */
[----:B------:R-:W-:Y:S01]  /*2e00*/  LOP3.LUT R9, R9, R0, RZ, 0x3c, !PT ;  /* 0x0000000009097212 */ /* 0x000fe200078e3cff */
[----:B------:R-:W-:Y:S06]  /*2e10*/  @P3 BRA `(.L_x_51) ;  /* 0xfffffffc002c3947 */ /* 0x000fec000383ffff */
[----:B------:R-:W-:Y:S01]  /*2e20*/  ULEA UR5, UR6, UR37, 0x3 ;  /* 0x0000002506057291 */ /* 0x000fe2000f8e18ff */
[----:B------:R-:W-:-:S08]  /*2e30*/  SHF.L.U32 R2, R12, 0x1f, RZ ;  /* 0x0000001f0c027819 */ /* 0x000fd000000006ff */
[----:B------:R-:W1:Y:S02]  /*2e40*/  SYNCS.PHASECHK.TRANS64 P0, [UR5+0x100], R2 ;  /* 0x00010002ff0075a7 */ /* 0x000e640008001005 */
[----:B-1----:R-:W-:Y:S05]  /*2e50*/  @P0 BRA `(.L_x_52) ;  /* 0x0000000000080947 */ /* 0x002fea0003800000 */
[----:B------:R-:W1:Y:S02]  /*2e60*/  SYNCS.PHASECHK.TRANS64.TRYWAIT P0, [UR5+0x100], R2 ;  /* 0x00010002ff0075a7 */ /* 0x000e640008001105 */
[----:B-1----:R-:W-:Y:S05]  /*2e70*/  @!P0 BRA `(.L_x_53) ;  /* 0x0000006800d88947 */ /* 0x002fea0003800000 */
.L_x_52:
[----:B------:R-:W-:-:S04]  /*2e80*/  UIADD3 UR4, UPT, UPT, UR6, 0x1, URZ ;  /* 0x0000000106047890 */ /* 0x000fc8000fffe0ff */
[----:B------:R-:W-:-:S04]  /*2e90*/  UISETP.NE.AND UP0, UPT, UR4, 0x2, UPT ;  /* 0x000000020400788c */ /* 0x000fc8000bf05270 */
[----:B------:R-:W-:Y:S02]  /*2ea0*/  USEL UR7, URZ, 0x1, UP0 ;  /* 0x00000001ff077887 */ /* 0x000fe40008000000 */
[----:B------:R-:W-:-:S04]  /*2eb0*/  USEL UR4, UR4, URZ, UP0 ;  /* 0x000000ff04047287 */ /* 0x000fc80008000000 */
[----:B------:R-:W-:Y:S01]  /*2ec0*/  ULEA UR4, UR4, UR37, 0x3 ;  /* 0x0000002504047291 */ /* 0x000fe2000f8e18ff */
[----:B-1----:R-:W-:-:S04]  /*2ed0*/  LOP3.LUT R2, R12, UR7, RZ, 0x3c, !PT ;  /* 0x000000070c027c12 */ /* 0x002fc8000f8e3cff */
[----:B------:R-:W-:-:S04]  /*2ee0*/  SHF.L.U32 R0, R2, 0x1f, RZ ;  /* 0x0000001f02007819 */ /* 0x000fc800000006ff */
[----:B------:R-:W1:Y:S02]  /*2ef0*/  SYNCS.PHASECHK.TRANS64 P0, [UR4+0x100], R0 ;  /* 0x00010000ff0075a7 */ /* 0x000e640008001004 */
[----:B-1----:R-:W-:Y:S05]  /*2f00*/  @P0 EXIT ;  /* 0x000000000000094d */ /* 0x002fea0003800000 */
[----:B------:R-:W-:Y:S02]  /*2f10*/  SHF.L.U32 R2, R2, 0x1f, RZ ;  /* 0x0000001f02027819 */ /* 0x000fe400000006ff */
[----:B------:R-:W-:-:S07]  /*2f20*/  MOV R0, UR4 ;  /* 0x0000000400007c02 */ /* 0x000fce0008000f00 */
.L_x_54:
[----:B-1----:R1:W2:Y:S02]  /*2f30*/  SYNCS.PHASECHK.TRANS64.TRYWAIT P0, [R0+URZ+0x100], R2 ;  /* 0x00010002000075a7 */ /* 0x0022a400080011ff */
[----:B--2---:R-:W-:Y:S05]  /*2f40*/  @!P0 NANOSLEEP.SYNCS 0x989680 ;  /* 0x009896800000895d */ /* 0x004fea0003900000 */
[----:B------:R-:W2:Y:S02]  /*2f50*/  @!P0 SYNCS.PHASECHK.TRANS64 P0, [R0+URZ+0x100], R2 ;  /* 0x00010002000085a7 */ /* 0x000ea400080010ff */
[----:B--2---:R-:W-:Y:S05]  /*2f60*/  @P0 EXIT ;  /* 0x000000000000094d */ /* 0x004fea0003800000 */
[----:B------:R-:W-:Y:S05]  /*2f70*/  BRA `(.L_x_54) ;  /* 0xfffffffc00ec7947 */ /* 0x000fea000383ffff */
.L_x_47:
[----:B------:R-:W-:-:S09]  /*2f80*/  UISETP.NE.AND UP1, UPT, UR8, URZ, UPT ;  /* 0x000000ff0800728c */ /* 0x000fd2000bf25270 */
[----:B------:R-:W-:Y:S05]  /*2f90*/  BRA.U UP1, `(.L_x_55) ;  /* 0x0000000d01947547 */ /* 0x000fea000b800000 */
[----:B------:R-:W-:Y:S01]  /*2fa0*/  UMOV UR4, 0x40 ;  /* 0x0000004000047882 */ /* 0x000fe20000000000 */
[----:B------:R-:W-:Y:S01]  /*2fb0*/  NOP ;  /* 0x0000000000007918 */ /* 0x000fe20000000000 */
[----:B------:R-:W-:Y:S01]  /*2fc0*/  ULEA UR4, UR37, UR4, 0x18 ;  /* 0x0000000425047291 */ /* 0x000fe2000f8ec0ff */
[----:B------:R-:W-:Y:S02]  /*2fd0*/  UMOV UR5, 0x400 ;  /* 0x0000040000057882 */ /* 0x000fe40000000000 */
[----:B------:R-:W-:-:S06]  /*2fe0*/  ULEA UR37, UR37, UR5, 0x18 ;  /* 0x0000000525257291 */ /* 0x000fcc000f8ec0ff */
[----:B------:R-:W1:Y:S02]  /*2ff0*/  LDS.U8 R0, [UR4+0x1c] ;  /* 0x00001c04ff007984 */ /* 0x000e640008000000 */
[----:B-1----:R-:W-:-:S13]  /*3000*/  ISETP.NE.AND P0, PT, R0, RZ, PT ;  /* 0x000000ff0000720c */ /* 0x002fda0003f05270 */
[----:B------:R-:W-:Y:S05]  /*3010*/  @P0 BRA `(.L_x_56) ;  /* 0x0000000000580947 */ /* 0x000fea0003800000 */
[----:B------:R-:W-:-:S13]  /*3020*/  ELECT P0, URZ, PT ;  /* 0x0000000000ff782f */ /* 0x000fda0003800000 */
[----:B------:R-:W-:Y:S05]  /*3030*/  @!P0 BRA `(.L_x_57) ;  /* 0x0000000000608947 */ /* 0x000fea0003800000 */
[----:B------:R-:W-:Y:S01]  /*3040*/  UMOV UR5, 0x10 ;  /* 0x0000001000057882 */ /* 0x000fe20000000000 */
[----:B------:R-:W-:Y:S01]  /*3050*/  HFMA2 R0, -RZ, RZ, 0, 5.9604644775390625e-08 ;  /* 0x00000001ff007431 */ /* 0x000fe200000001ff */
[----:B------:R-:W-:-:S03]  /*3060*/  MOV R2, 0xffff ;  /* 0x0000ffff00027802 */ /* 0x000fc60000000f00 */
[----:B------:R-:W-:Y:S04]  /*3070*/  DEPBAR.LE SB1, 0x36 ;  /* 0x00009d800000791a */ /* 0x000fe80000000000 */
[----:B------:R-:W1:Y:S02]  /*3080*/  UTCATOMSWS.FIND_AND_SET.ALIGN UP0, UR5, UR5 ;  /* 0x00000005000575e3 */ /* 0x000e640008000800 */
[----:B-1----:R-:W-:Y:S01]  /*3090*/  MOV R3, UR5 ;  /* 0x0000000500037c02 */ /* 0x002fe20008000f00 */
[----:B------:R-:W-:Y:S06]  /*30a0*/  BRA.U UP0, `(.L_x_58) ;  /* 0x0000000100187547 */ /* 0x000fec000b800000 */
.L_x_59:
[----:B------:R-:W-:Y:S05]  /*30b0*/  NANOSLEEP 0x64 ;  /* 0x000000640000795d */ /* 0x000fea0003800000 */
[----:B------:R-:W-:-:S05]  /*30c0*/  UMOV UR5, 0x10 ;  /* 0x0000001000057882 */ /* 0x000fca0000000000 */
[----:B------:R-:W-:Y:S04]  /*30d0*/  DEPBAR.LE SB1, 0x36 ;  /* 0x00009d800000791a */ /* 0x000fe80000000000 */
[----:B------:R-:W1:Y:S02]  /*30e0*/  UTCATOMSWS.FIND_AND_SET.ALIGN UP0, UR5, UR5 ;  /* 0x00000005000575e3 */ /* 0x000e640008000800 */
[----:B-1----:R-:W-:Y:S01]  /*30f0*/  MOV R3, UR5 ;  /* 0x0000000500037c02 */ /* 0x002fe20008000f00 */
[----:B------:R-:W-:Y:S05]  /*3100*/  BRA.U !UP0, `(.L_x_59) ;  /* 0xfffffffd08e87547 */ /* 0x000fea000b83ffff */
.L_x_58:
[-C--:B------:R-:W-:Y:S02]  /*3110*/  SHF.L.U32 R2, R2, R3.reuse, RZ ;  /* 0x0000000302027219 */ /* 0x080fe400000006ff */
[----:B------:R-:W-:Y:S01]  /*3120*/  SHF.L.U32 R0, R0, R3, RZ ;  /* 0x0000000300007219 */ /* 0x000fe200000006ff */
[----:B------:R-:W-:Y:S02]  /*3130*/  IMAD.SHL.U32 R3, R3, 0x20, RZ ;  /* 0x0000002003037824 */ /* 0x000fe400078e00ff */
[----:B------:R1:W-:Y:S04]  /*3140*/  ATOMS.OR RZ, [UR4+0x14], R2 ;  /* 0x00001402ffff798c */ /* 0x0003e8000b000004 */
[----:B------:R1:W-:Y:S04]  /*3150*/  ATOMS.OR RZ, [UR4+0x18], R0 ;  /* 0x00001800ffff798c */ /* 0x0003e8000b000004 */
[----:B------:R1:W-:Y:S01]  /*3160*/  STS [UR37+0x1a0], R3 ;  /* 0x0001a003ff007988 */ /* 0x0003e20008000825 */
[----:B------:R-:W-:Y:S05]  /*3170*/  BRA `(.L_x_57) ;  /* 0x0000000000107947 */ /* 0x000fea0003800000 */
.L_x_56:
[----:B------:R-:W-:Y:S02]  /*3180*/  MOV R0, 0xffffffff ;  /* 0xffffffff00007802 */ /* 0x000fe40000000f00 */
[----:B------:R-:W-:-:S03]  /*3190*/  MOV R2, 0x31c0 ;  /* 0x000031c000027802 */ /* 0x000fc60000000f00 */
[----:B------:R1:W-:Y:S04]  /*31a0*/  STS [UR37+0x1a0], R0 ;  /* 0x0001a000ff007988 */ /* 0x0003e80008000825 */
[----:B-1-3-5:R-:W-:Y:S05]  /*31b0*/  CALL.REL.NOINC `($__internal_1_$__cuda_sm10x_tcgen05_guardrail_trap_phase_invalid_during_alloc) ;  /* 0x00000070001c7944 */ /* 0x02afea0003c00000 */
.L_x_57:
[----:B------:R-:W-:Y:S05]  /*31c0*/  WARPSYNC.ALL ;  /* 0x0000000000007948 */ /* 0x000fea0003800000 */
[----:B------:R-:W2:Y:S01]  /*31d0*/  S2UR UR6, SR_CgaCtaId ;  /* 0x00000000000679c3 */ /* 0x000ea20000008800 */
[----:B------:R-:W-:Y:S01]  /*31e0*/  UMOV UR4, 0x400 ;  /* 0x0000040000047882 */ /* 0x000fe20000000000 */
[----:B------:R-:W-:-:S06]  /*31f0*/  NOP ;  /* 0x0000000000007918 */ /* 0x000fcc0000000000 */
[----:B------:R-:W-:Y:S06]  /*3200*/  BAR.ARV 0x6, 0xa0 ;  /* 0x0182800000007b1d */ /* 0x000fec0000002000 */
[----:B------:R-:W4:Y:S01]  /*3210*/  LDCU UR7, c[0x0][0x38c] ;  /* 0x00007180ff0777ac */ /* 0x000f220008000800 */
[----:B------:R-:W-:Y:S01]  /*3220*/  IMAD.MOV.U32 R11, RZ, RZ, 0x1 ;  /* 0x00000001ff0b7424 */ /* 0x000fe200078e00ff */
[----:B------:R-:W-:Y:S01]  /*3230*/  CS2R R8, SRZ ;  /* 0x0000000000087805 */ /* 0x000fe2000001ff00 */
[----:B------:R-:W-:Y:S01]  /*3240*/  IMAD.MOV.U32 R10, RZ, RZ, RZ ;  /* 0x000000ffff0a7224 */ /* 0x000fe200078e00ff */
[----:B------:R-:W-:Y:S01]  /*3250*/  UMOV UR18, URZ ;  /* 0x000000ff00127c82 */ /* 0x000fe20008000000 */
[----:B------:R-:W-:Y:S01]  /*3260*/  UMOV UR17, URZ ;  /* 0x000000ff00117c82 */ /* 0x000fe20008000000 */
[----:B------:R-:W-:Y:S01]  /*3270*/  UMOV UR22, 0x0 ;  /* 0x0000000000167882 */ /* 0x000fe20000000000 */
[----:B------:R-:W-:Y:S01]  /*3280*/  UMOV UR23, 0x4410490 ;  /* 0x0441049000177882 */ /* 0x000fe20000000000 */
[----:B------:R-:W-:Y:S01]  /*3290*/  UMOV UR20, 0x0 ;  /* 0x0000000000147882 */ /* 0x000fe20000000000 */
[----:B------:R-:W-:Y:S01]  /*32a0*/  UMOV UR21, 0x4410490 ;  /* 0x0441049000157882 */ /* 0x000fe20000000000 */
[----:B--2---:R-:W-:Y:S01]  /*32b0*/  ULEA UR6, UR6, UR4, 0x18 ;  /* 0x0000000406067291 */ /* 0x004fe2000f8ec0ff */
[----:B------:R-:W2:Y:S03]  /*32c0*/  LDCU UR4, c[0x0][0x38c] ;  /* 0x00007180ff0477ac */ /* 0x000ea60008000800 */
[----:B------:R-:W-:-:S02]  /*32d0*/  UIADD3 UR11, UPT, UPT, UR6, 0x6400, URZ ;  /* 0x00006400060b7890 */ /* 0x000fc4000fffe0ff */
[----:B----4-:R-:W-:-:S03]  /*32e0*/  UIADD3 UR7, UPT, UPT, UR7, 0x3f, URZ ;  /* 0x0000003f07077890 */ /* 0x010fc6000fffe0ff */
[----:B-1----:R-:W1:Y:S01]  /*32f0*/  LDS R0, [UR6+0x1a0] ;  /* 0x0001a006ff007984 */ /* 0x002e620008000800 */
[----:B------:R-:W-:Y:S02]  /*3300*/  UIADD3 UR12, UPT, UPT, UR6, 0x10400, URZ ;  /* 0x00010400060c7890 */ /* 0x000fe4000fffe0ff */
[----:B------:R-:W-:Y:S02]  /*3310*/  USHF.R.S32.HI UR5, URZ, 0x1f, UR7 ;  /* 0x0000001fff057899 */ /* 0x000fe40008011407 */
[----:B------:R-:W-:Y:S02]  /*3320*/  USHF.R.U32.HI UR11, URZ, 0x4, UR11 ;  /* 0x00000004ff0b7899 */ /* 0x000fe4000801160b */
[----:B------:R-:W-:Y:S02]  /*3330*/  ULEA.HI UR5, UR5, UR7, URZ, 0x6 ;  /* 0x0000000705057291 */ /* 0x000fe4000f8f30ff */
[----:B------:R-:W-:Y:S02]  /*3340*/  USHF.R.U32.HI UR12, URZ, 0x4, UR12 ;  /* 0x00000004ff0c7899 */ /* 0x000fe4000801160c */
[----:B------:R-:W-:-:S02]  /*3350*/  USHF.R.S32.HI UR5, URZ, 0x6, UR5 ;  /* 0x00000006ff057899 */ /* 0x000fc40008011405 */
[----:B------:R-:W-:Y:S02]  /*3360*/  ULOP3.LUT UR11, UR11, 0x3fff, URZ, 0xc0, !UPT ;  /* 0x00003fff0b0b7892 */ /* 0x000fe4000f8ec0ff */
[----:B------:R-:W-:Y:S02]  /*3370*/  UISETP.LT.AND UP0, UPT, UR5, 0x1, UPT ;  /* 0x000000010500788c */ /* 0x000fe4000bf01270 */
[----:B------:R-:W-:Y:S02]  /*3380*/  ULOP3.LUT UR12, UR12, 0x3fff, URZ, 0xc0, !UPT ;  /* 0x00003fff0c0c7892 */ /* 0x000fe4000f8ec0ff */
[----:B------:R-:W-:Y:S02]  /*3390*/  USEL UR10, UR5, 0x1, !UP0 ;  /* 0x00000001050a7887 */ /* 0x000fe4000c000000 */
[----:B------:R-:W-:Y:S02]  /*33a0*/  ULOP3.LUT UR11, UR11, 0x10000, URZ, 0xfc, !UPT ;  /* 0x000100000b0b7892 */ /* 0x000fe4000f8efcff */
[----:B------:R-:W-:-:S02]  /*33b0*/  ULOP3.LUT UR12, UR12, 0x2000000, URZ, 0xfc, !UPT ;  /* 0x020000000c0c7892 */ /* 0x000fc4000f8efcff */
[----:B------:R-:W-:Y:S02]  /*33c0*/  UIADD3 UR10, UPT, UPT, -UR10, URZ, URZ ;  /* 0x000000ff0a0a7290 */ /* 0x000fe4000fffe1ff */
[----:B--2---:R-:W-:Y:S01]  /*33d0*/  UISETP.GE.AND UP3, UPT, UR4, 0x1, UPT ;  /* 0x000000010400788c */ /* 0x004fe2000bf66270 */
[----:B-1----:R-:W-:-:S15]  /*33e0*/  R2UR UR19, R0 ;  /* 0x00000000001372ca */ /* 0x002fde00000e0000 */
.L_x_66:
[----:B------:R-:W-:Y:S02]  /*33f0*/  LEA R0, R10, UR6, 0x3 ;  /* 0x000000060a007c11 */ /* 0x000fe4000f8e18ff */
[----:B------:R-:W-:Y:S02]  /*3400*/  SHF.L.U32 R2, R9, 0x1f, RZ ;  /* 0x0000001f09027819 */ /* 0x000fe400000006ff */
[----:B------:R-:W-:Y:S01]  /*3410*/  PLOP3.LUT P0, PT, PT, PT, UP3, 0x80, 0x8 ;  /* 0x000000000008781c */ /* 0x000fe20003f0f038 */
[----:B------:R-:W-:Y:S01]  /*3420*/  VIADD R3, R0, 0x100 ;  /* 0x0000010000037836 */ /* 0x000fe20000000000 */
[----:B-1----:R-:W1:Y:S02]  /*3430*/  SYNCS.PHASECHK.TRANS64.TRYWAIT P1, [R0+URZ+0xf0], R2 ;  /* 0x0000f002000075a7 */ /* 0x002e6400080211ff */
[----:B-1--4-:R-:W-:Y:S09]  /*3440*/  @!P1 BRA `(.L_x_60) ;  /* 0x00000064007c9947 */ /* 0x012ff20003800000 */
.L_x_159:
[----:B------:R-:W-:Y:S01]  /*3450*/  LEA R4, R10, UR6, 0x4 ;  /* 0x000000060a047c11 */ /* 0x000fe2000f8e20ff */
[----:B------:R-:W-:Y:S01]  /*3460*/  @UP3 ULEA UR4, UR17, UR6, 0x3 ;  /* 0x0000000611043291 */ /* 0x000fe2000f8e18ff */
[----:B------:R-:W-:Y:S01]  /*3470*/  PLOP3.LUT P2, PT, PT, PT, PT, 0x80, 0x8 ;  /* 0x000000000008781c */ /* 0x000fe20003f4f070 */
[----:B------:R-:W-:Y:S01]  /*3480*/  ULEA UR8, UR18, UR6, 0x3 ;  /* 0x0000000612087291 */ /* 0x000fe2000f8e18ff */
[----:B------:R-:W-:Y:S02]  /*3490*/  PRMT R3, RZ, 0x654, R3 ;  /* 0x00000654ff037816 */ /* 0x000fe40000000003 */
[----:B------:R-:W2:Y:S01]  /*34a0*/  LDS.128 R4, [R4+0x180] ;  /* 0x0001800004047984 */ /* 0x000ea20000000c00 */
[----:B-1----:R-:W-:Y:S02]  /*34b0*/  @P0 SHF.L.U32 R2, R8, 0x1f, RZ ;  /* 0x0000001f08020819 */ /* 0x002fe400000006ff */
[----:B------:R-:W-:Y:S01]  /*34c0*/  SHF.L.U32 R0, R11, 0x1f, RZ ;  /* 0x0000001f0b007819 */ /* 0x000fe200000006ff */
[----:B------:R-:W-:Y:S01]  /*34d0*/  @!PT LDS RZ, [RZ] ;  /* 0x00000000fffff984 */ /* 0x000fe20000000800 */
[----:B------:R-:W-:Y:S01]  /*34e0*/  @!PT LDS RZ, [RZ] ;  /* 0x00000000fffff984 */ /* 0x000fe20000000800 */
[----:B------:R-:W-:Y:S01]  /*34f0*/  @!PT LDS RZ, [RZ] ;  /* 0x00000000fffff984 */ /* 0x000fe20000000800 */
[----:B------:R-:W-:Y:S01]  /*3500*/  @!PT LDS RZ, [RZ] ;  /* 0x00000000fffff984 */ /* 0x000fe20000000800 */
[----:B------:R1:W-:Y:S06]  /*3510*/  MEMBAR.ALL.CTA ;  /* 0x0000000000007992 */ /* 0x0003ec0000008000 */
[----:B-1----:R-:W1:Y:S02]  /*3520*/  FENCE.VIEW.ASYNC.S ;  /* 0x00000000000073c6 */ /* 0x002e640000000000 */
[----:B-1----:R1:W-:Y:S01]  /*3530*/  SYNCS.ARRIVE.TRANS64.RED.A1T0 RZ, [R3+URZ], RZ ;  /* 0x000000ff03ff79a7 */ /* 0x0023e200081004ff */
[----:B------:R1:W4:Y:S01]  /*3540*/  @P0 SYNCS.PHASECHK.TRANS64.TRYWAIT P2, [UR4], R2 ;  /* 0x00000002ff0005a7 */ /* 0x0003220008041104 */
[----:B------:R-:W-:Y:S01]  /*3550*/  ULEA.HI UR4, UR18, UR18, URZ, 0x1 ;  /* 0x0000001212047291 */ /* 0x000fe2000f8f08ff */
[----:B--2---:R-:W-:-:S03]  /*3560*/  LOP3.LUT P1, RZ, R6, 0x1, RZ, 0xc0, !PT ;  /* 0x0000000106ff7812 */ /* 0x004fc6000782c0ff */
[----:B------:R-:W-:Y:S02]  /*3570*/  USHF.L.U32 UR9, UR4, 0x7, URZ ;  /* 0x0000000704097899 */ /* 0x000fe400080006ff */
[----:B------:R-:W-:Y:S02]  /*3580*/  ULOP3.LUT UR4, UR4, 0xffe, URZ, 0xc0, !UPT ;  /* 0x00000ffe04047892 */ /* 0x000fe4000f8ec0ff */
[----:B------:R-:W-:Y:S02]  /*3590*/  ULOP3.LUT UR9, UR9, 0xffffff00, URZ, 0xc0, !UPT ;  /* 0xffffff0009097892 */ /* 0x000fe4000f8ec0ff */
[----:B------:R-:W-:Y:S02]  /*35a0*/  UIADD3 UR4, UPT, UPT, -UR4, UR18, URZ ;  /* 0x0000001204047290 */ /* 0x000fe4000fffe1ff */
[----:B------:R-:W-:Y:S01]  /*35b0*/  UIADD3 UR9, UPT, UPT, UR19, UR9, URZ ;  /* 0x0000000913097290 */ /* 0x000fe2000fffe0ff */
[----:B------:R-:W2:Y:S03]  /*35c0*/  SYNCS.PHASECHK.TRANS64.TRYWAIT P0, [UR8+0x130], R0 ;  /* 0x00013000ff0075a7 */ /* 0x000ea60008001108 */
[----:B------:R-:W-:Y:S01]  /*35d0*/  ULEA UR9, UR4, UR9, 0x14 ;  /* 0x0000000904097291 */ /* 0x000fe2000f8ea0ff */
[----:B-12-4-:R-:W-:Y:S11]  /*35e0*/  @!P0 BRA `(.L_x_61) ;  /* 0x0000006400288947 */ /* 0x016ff60003800000 */
.L_x_161:
[----:B------:R-:W-:Y:S01]  /*35f0*/  IADD3 R10, PT, PT, R10, 0x1, RZ ;  /* 0x000000010a0a7810 */ /* 0x000fe20007ffe0ff */
[----:B------:R-:W-:Y:S06]  /*3600*/  BRA.U !UP3, `(.L_x_62) ;  /* 0x000000010b987547 */ /* 0x000fec000b800000 */
[----:B------:R-:W-:Y:S01]  /*3610*/  UPLOP3.LUT UP4, UPT, UPT, UPT, UPT, 0x40, 0x4 ;  /* 0x000000000004789c */ /* 0x000fe20003f8e870 */
[----:B------:R-:W-:Y:S01]  /*3620*/  UMOV UR16, UR10 ;  /* 0x0000000a00107c82 */ /* 0x000fe20008000000 */
[----:B------:R-:W-:Y:S01]  /*3630*/  UMOV UR15, UR5 ;  /* 0x00000005000f7c82 */ /* 0x000fe20008000000 */
[----:B------:R-:W-:-:S08]  /*3640*/  UMOV UR14, UR17 ;  /* 0x00000011000e7c82 */ /* 0x000fd00008000000 */
.L_x_65:
[----:B------:R-:W-:Y:S02]  /*3650*/  UIADD3 UR16, UPT, UPT, UR16, 0x1, URZ ;  /* 0x0000000110107890 */ /* 0x000fe4000fffe0ff */
[----:B--2---:R-:W-:Y:S02]  /*3660*/  ULEA UR7, UR14, UR6, 0x3 ;  /* 0x000000060e077291 */ /* 0x004fe4000f8e18ff */
[----:B------:R-:W-:Y:S01]  /*3670*/  UISETP.NE.AND UP0, UPT, UR16, URZ, UPT ;  /* 0x000000ff1000728c */ /* 0x000fe2000bf05270 */
[----:B----4-:R-:W-:Y:S10]  /*3680*/  @P2 BRA `(.L_x_63) ;  /* 0x00000000000c2947 */ /* 0x010ff40003800000 */
[----:B-1----:R-:W-:Y:S04]  /*3690*/  SHF.L.U32 R2, R8, 0x1f, RZ ;  /* 0x0000001f08027819 */ /* 0x002fe800000006ff */
[----:B------:R-:W1:Y:S02]  /*36a0*/  SYNCS.PHASECHK.TRANS64.TRYWAIT P0, [UR7], R2 ;  /* 0x00000002ff0075a7 */ /* 0x000e640008001107 */
[----:B-1----:R-:W-:Y:S05]  /*36b0*/  @!P0 BRA `(.L_x_64) ;  /* 0x00000064000c8947 */ /* 0x002fea0003800000 */
.L_x_63:
[----:B------:R-:W-:Y:S01]  /*36c0*/  UISETP.NE.AND UP1, UPT, UR15, 0x1, UPT ;  /* 0x000000010f00788c */ /* 0x000fe2000bf25270 */
[----:B------:R-:W-:Y:S01]  /*36d0*/  PLOP3.LUT P2, PT, PT, PT, PT, 0x80, 0x8 ;  /* 0x000000000008781c */ /* 0x000fe20003f4f070 */
[----:B------:R-:W-:Y:S02]  /*36e0*/  UIADD3 UR17, UPT, UPT, UR14, 0x1, URZ ;  /* 0x000000010e117890 */ /* 0x000fe4000fffe0ff */
[----:B------:R-:W-:Y:S02]  /*36f0*/  ULEA UR24, UR14, UR12, 0xa ;  /* 0x0000000c0e187291 */ /* 0x000fe4000f8e50ff */
[----:B------:R-:W-:Y:S01]  /*3700*/  UISETP.NE.AND UP2, UPT, UR17, 0xa, UPT ;  /* 0x0000000a1100788c */ /* 0x000fe2000bf45270 */
[----:B------:R-:W-:Y:S01]  /*3710*/  PLOP3.LUT P0, PT, PT, PT, UP1, 0x80, 0x8 ;  /* 0x000000000008781c */ /* 0x000fe20003f0f018 */
[----:B------:R-:W-:Y:S02]  /*3720*/  ULEA UR26, UR14, UR11, 0x8 ;  /* 0x0000000b0e1a7291 */ /* 0x000fe4000f8e40ff */
[----:B------:R-:W-:Y:S02]  /*3730*/  USEL UR13, URZ, 0x1, UP2 ;  /* 0x00000001ff0d7887 */ /* 0x000fe40009000000 */
[----:B------:R-:W-:Y:S02]  /*3740*/  USEL UR17, UR17, URZ, UP2 ;  /* 0x000000ff11117287 */ /* 0x000fe40009000000 */
[----:B------:R-:W-:Y:S02]  /*3750*/  UIADD3 UR30, UPT, UPT, UR24, 0x100, URZ ;  /* 0x00000100181e7890 */ /* 0x000fe4000fffe0ff */
[----:B------:R-:W-:Y:S01]  /*3760*/  @UP1 ULEA UR4, UR17, UR6, 0x3 ;  /* 0x0000000611041291 */ /* 0x000fe2000f8e18ff */
[----:B------:R-:W-:Y:S01]  /*3770*/  LOP3.LUT R8, R8, UR13, RZ, 0x3c, !PT ;  /* 0x0000000d08087c12 */ /* 0x000fe2000f8e3cff */
[----:B------:R-:W-:Y:S02]  /*3780*/  UIADD3 UR28, UPT, UPT, UR26, 0x2, URZ ;  /* 0x000000021a1c7890 */ /* 0x000fe4000fffe0ff */
[----:B------:R-:W-:Y:S01]  /*3790*/  UIADD3 UR7, UPT, UPT, UR7, 0x50, URZ ;  /* 0x0000005007077890 */ /* 0x000fe2000fffe0ff */
[----:B-1----:R-:W-:Y:S01]  /*37a0*/  @P0 SHF.L.U32 R0, R8, 0x1f, RZ ;  /* 0x0000001f08000819 */ /* 0x002fe200000006ff */
[----:B------:R-:W-:Y:S01]  /*37b0*/  UMOV UR25, 0x40004040 ;  /* 0x4000404000197882 */ /* 0x000fe20000000000 */
[----:B------:R-:W-:Y:S01]  /*37c0*/  UMOV UR27, 0x80004020 ;  /* 0x80004020001b7882 */ /* 0x000fe20000000000 */
[----:B------:R-:W-:Y:S01]  /*37d0*/  UMOV UR31, 0x40004040 ;  /* 0x40004040001f7882 */ /* 0x000fe20000000000 */
[----:B------:R2:W4:Y:S01]  /*37e0*/  @P0 SYNCS.PHASECHK.TRANS64.TRYWAIT P2, [UR4], R0 ;  /* 0x00000000ff0005a7 */ /* 0x0005220008041104 */
[----:B------:R-:W-:Y:S01]  /*37f0*/  UIADD3 UR15, UPT, UPT, UR15, -0x1, URZ ;  /* 0xffffffff0f0f7890 */ /* 0x000fe2000fffe0ff */
[----:B------:R2:W-:Y:S01]  /*3800*/  UTCQMMA gdesc[UR26], gdesc[UR24], tmem[UR9], tmem[UR22], idesc[UR23], UP4 ;  /* 0x00ff16181a0075ea */ /* 0x0005e2000a000309 */
[----:B------:R-:W-:Y:S01]  /*3810*/  UPLOP3.LUT UP4, UPT, UPT, UPT, UPT, 0x80, 0x8 ;  /* 0x000000000008789c */ /* 0x000fe20003f8f070 */
[----:B------:R-:W-:Y:S01]  /*3820*/  UMOV UR29, 0x80004020 ;  /* 0x80004020001d7882 */ /* 0x000fe20000000000 */
[----:B------:R-:W-:Y:S01]  /*3830*/  UMOV UR14, UR17 ;  /* 0x00000011000e7c82 */ /* 0x000fe20008000000 */
[----:B------:R2:W-:Y:S01]  /*3840*/  UTCQMMA gdesc[UR28], gdesc[UR30], tmem[UR9], tmem[UR20], idesc[UR21], UPT ;  /* 0x00ff141e1c0075ea */ /* 0x0005e2000b800309 */
[----:B------:R2:W-:Y:S01]  /*3850*/  UTCBAR [UR7], URZ ;  /* 0x000000ff070073e9 */ /* 0x0005e200080000ff */
[----:B------:R-:W-:Y:S06]  /*3860*/  BRA.U UP0, `(.L_x_65) ;  /* 0xfffffffd00787547 */ /* 0x000fec000b83ffff */
.L_x_62:
[----:B------:R-:W-:Y:S01]  /*3870*/  UIADD3 UR18, UPT, UPT, UR18, 0x1, URZ ;  /* 0x0000000112127890 */ /* 0x000fe2000fffe0ff */
[C---:B------:R-:W-:Y:S01]  /*3880*/  ISETP.NE.AND P0, PT, R10.reuse, 0x2, PT ;  /* 0x000000020a00780c */ /* 0x040fe20003f05270 */
[----:B------:R-:W-:Y:S02]  /*3890*/  UIADD3 UR8, UPT, UPT, UR8, 0x110, URZ ;  /* 0x0000011008087890 */ /* 0x000fe4000fffe0ff */
[----:B------:R-:W-:Y:S01]  /*38a0*/  UISETP.NE.AND UP0, UPT, UR18, 0x4, UPT ;  /* 0x000000041200788c */ /* 0x000fe2000bf05270 */
[----:B-12---:R-:W-:Y:S02]  /*38b0*/  SEL R0, RZ, 0x1, P0 ;  /* 0x00000001ff007807 */ /* 0x006fe40000000000 */
[----:B------:R-:W-:Y:S01]  /*38c0*/  SEL R10, R10, RZ, P0 ;  /* 0x000000ff0a0a7207 */ /* 0x000fe20000000000 */
[----:B------:R-:W-:Y:S01]  /*38d0*/  USEL UR4, URZ, 0x1, UP0 ;  /* 0x00000001ff047887 */ /* 0x000fe20008000000 */
[----:B------:R-:W-:Y:S01]  /*38e0*/  LOP3.LUT R9, R9, R0, RZ, 0x3c, !PT ;  /* 0x0000000009097212 */ /* 0x000fe200078e3cff */
[----:B------:R-:W-:Y:S01]  /*38f0*/  USEL UR18, UR18, URZ, UP0 ;  /* 0x000000ff12127287 */ /* 0x000fe20008000000 */
[----:B------:R1:W-:Y:S03]  /*3900*/  UTCBAR [UR8], URZ ;  /* 0x000000ff080073e9 */ /* 0x0003e600080000ff */
[----:B------:R-:W-:Y:S01]  /*3910*/  LOP3.LUT R11, R11, UR4, RZ, 0x3c, !PT ;  /* 0x000000040b0b7c12 */ /* 0x000fe2000f8e3cff */
[----:B------:R-:W-:Y:S07]  /*3920*/  @P1 BRA `(.L_x_66) ;  /* 0xfffffff800b01947 */ /* 0x000fee000383ffff */
[----:B------:R-:W2:Y:S01]  /*3930*/  S2UR UR4, SR_CgaCtaId ;  /* 0x00000000000479c3 */ /* 0x000ea20000008800 */
[----:B------:R-:W-:Y:S01]  /*3940*/  ELECT P0, URZ, PT ;  /* 0x0000000000ff782f */ /* 0x000fe20003800000 */
[----:B------:R-:W-:Y:S01]  /*3950*/  IMAD.MOV.U32 R0, RZ, RZ, 0x1 ;  /* 0x00000001ff007424 */ /* 0x000fe200078e00ff */
[----:B------:R-:W-:Y:S01]  /*3960*/  UIADD3 UR6, UPT, UPT, UR6, 0x130, URZ ;  /* 0x0000013006067890 */ /* 0x000fe2000fffe0ff */
[----:B------:R-:W-:Y:S01]  /*3970*/  SHF.L.U32 R2, R11, 0x1f, RZ ;  /* 0x0000001f0b027819 */ /* 0x000fe200000006ff */
[----:B------:R-:W-:-:S03]  /*3980*/  UMOV UR5, 0x40 ;  /* 0x0000004000057882 */ /* 0x000fc60000000000 */
[----:B------:R-:W-:Y:S01]  /*3990*/  UVIRTCOUNT.DEALLOC.SMPOOL 0x80 ;  /* 0x000000800000784c */ /* 0x000fe20000000000 */
[----:B--2---:R-:W-:Y:S02]  /*39a0*/  ULEA UR4, UR4, UR5, 0x18 ;  /* 0x0000000504047291 */ /* 0x004fe4000f8ec0ff */
[----:B------:R-:W-:-:S07]  /*39b0*/  ULEA UR5, UR18, UR6, 0x3 ;  /* 0x0000000612057291 */ /* 0x000fce000f8e18ff */
[----:B------:R2:W-:Y:S02]  /*39c0*/  @P0 STS.U8 [UR4+0x1c], R0 ;  /* 0x00001c00ff000988 */ /* 0x0005e40008000004 */
[----:B------:R-:W3:Y:S02]  /*39d0*/  SYNCS.PHASECHK.TRANS64.TRYWAIT P0, [UR5], R2 ;  /* 0x00000002ff0075a7 */ /* 0x000ee40008001105 */
[----:B--23--:R-:W-:Y:S05]  /*39e0*/  @!P0 BRA `(.L_x_67) ;  /* 0x0000006000588947 */ /* 0x00cfea0003800000 */
.L_x_164:
[----:B------:R-:W-:-:S04]  /*39f0*/  UIADD3 UR7, UPT, UPT, UR18, 0x1, URZ ;  /* 0x0000000112077890 */ /* 0x000fc8000fffe0ff */
[----:B------:R-:W-:-:S04]  /*3a00*/  UISETP.NE.AND UP0, UPT, UR7, 0x4, UPT ;  /* 0x000000040700788c */ /* 0x000fc8000bf05270 */
[----:B-1----:R-:W-:Y:S02]  /*3a10*/  USEL UR8, URZ, 0x1, UP0 ;  /* 0x00000001ff087887 */ /* 0x002fe40008000000 */
[----:B------:R-:W-:-:S04]  /*3a20*/  USEL UR7, UR7, URZ, UP0 ;  /* 0x000000ff07077287 */ /* 0x000fc80008000000 */
[----:B------:R-:W-:Y:S01]  /*3a30*/  ULEA UR5, UR7, UR6, 0x3 ;  /* 0x0000000607057291 */ /* 0x000fe2000f8e18ff */
[----:B--2---:R-:W-:-:S04]  /*3a40*/  LOP3.LUT R2, R11, UR8, RZ, 0x3c, !PT ;  /* 0x000000080b027c12 */ /* 0x004fc8000f8e3cff */
[----:B------:R-:W-:-:S04]  /*3a50*/  SHF.L.U32 R3, R2, 0x1f, RZ ;  /* 0x0000001f02037819 */ /* 0x000fc800000006ff */
[----:B------:R-:W1:Y:S02]  /*3a60*/  SYNCS.PHASECHK.TRANS64.TRYWAIT P0, [UR5], R3 ;  /* 0x00000003ff0075a7 */ /* 0x000e640008001105 */
[----:B-1----:R-:W-:Y:S05]  /*3a70*/  @!P0 BRA `(.L_x_68) ;  /* 0x00000060004c8947 */ /* 0x002fea0003800000 */
.L_x_166:
        /* <DEDUP_REMOVED lines=9> */
.L_x_168:
[----:B------:R-:W-:-:S04]  /*3b10*/  UIADD3 UR7, UPT, UPT, UR7, 0x1, URZ ;  /* 0x0000000107077890 */ /* 0x000fc8000fffe0ff */
[----:B------:R-:W-:-:S04]  /*3b20*/  UISETP.NE.AND UP0, UPT, UR7, 0x4, UPT ;  /* 0x000000040700788c */ /* 0x000fc8000bf05270 */
[----:B------:R-:W-:Y:S02]  /*3b30*/  USEL UR5, URZ, 0x1, UP0 ;  /* 0x00000001ff057887 */ /* 0x000fe40008000000 */
[----:B------:R-:W-:-:S04]  /*3b40*/  USEL UR7, UR7, URZ, UP0 ;  /* 0x000000ff07077287 */ /* 0x000fc80008000000 */
[----:B------:R-:W-:Y:S01]  /*3b50*/  ULEA UR7, UR7, UR6, 0x3 ;  /* 0x0000000607077291 */ /* 0x000fe2000f8e18ff */
[----:B------:R-:W-:-:S04]  /*3b60*/  LOP3.LUT R2, R2, UR5, RZ, 0x3c, !PT ;  /* 0x0000000502027c12 */ /* 0x000fc8000f8e3cff */
[----:B------:R-:W-:-:S04]  /*3b70*/  SHF.L.U32 R2, R2, 0x1f, RZ ;  /* 0x0000001f02027819 */ /* 0x000fc800000006ff */
[----:B------:R-:W2:Y:S02]  /*3b80*/  SYNCS.PHASECHK.TRANS64.TRYWAIT P0, [UR7], R2 ;  /* 0x00000002ff0075a7 */ /* 0x000ea40008001107 */
[----:B--2---:R-:W-:Y:S05]  /*3b90*/  @!P0 BRA `(.L_x_70) ;  /* 0x0000006000348947 */ /* 0x004fea0003800000 */
.L_x_170:
[----:B------:R-:W-:Y:S01]  /*3ba0*/  NOP ;  /* 0x0000000000007918 */ /* 0x000fe20000000000 */
[----:B-1----:R-:W1:Y:S01]  /*3bb0*/  LDS R0, [UR4+0x14] ;  /* 0x00001404ff007984 */ /* 0x002e620008000800 */
[----:B------:R-:W-:Y:S01]  /*3bc0*/  ULOP3.LUT UR6, UR19, 0xffff, URZ, 0xc0, !UPT ;  /* 0x0000ffff13067892 */ /* 0x000fe2000f8ec0ff */
[----:B------:R-:W-:Y:S01]  /*3bd0*/  UMOV UR8, 0xffff ;  /* 0x0000ffff00087882 */ /* 0x000fe20000000000 */
[----:B------:R-:W-:Y:S02]  /*3be0*/  UMOV UR5, 0x1 ;  /* 0x0000000100057882 */ /* 0x000fe40000000000 */
[----:B------:R-:W-:-:S04]  /*3bf0*/  USHF.R.U32.HI UR6, URZ, 0x5, UR6 ;  /* 0x00000005ff067899 */ /* 0x000fc80008011606 */
[----:B------:R-:W-:Y:S02]  /*3c00*/  USHF.L.U32 UR8, UR8, UR6, URZ ;  /* 0x0000000608087299 */ /* 0x000fe400080006ff */
[----:B------:R-:W-:-:S04]  /*3c10*/  USHF.L.U32 UR5, UR5, UR6, URZ ;  /* 0x0000000605057299 */ /* 0x000fc800080006ff */
[----:B-1----:R-:W-:-:S04]  /*3c20*/  LOP3.LUT R0, R0, UR8, RZ, 0xc0, !PT ;  /* 0x0000000800007c12 */ /* 0x002fc8000f8ec0ff */
[----:B------:R-:W-:-:S13]  /*3c30*/  ISETP.NE.AND P0, PT, R0, UR8, PT ;  /* 0x0000000800007c0c */ /* 0x000fda000bf05270 */
[----:B------:R-:W-:Y:S05]  /*3c40*/  @P0 BRA `(.L_x_71) ;  /* 0x0000000000580947 */ /* 0x000fea0003800000 */
[----:B------:R-:W1:Y:S02]  /*3c50*/  LDS R0, [UR4+0x18] ;  /* 0x00001804ff007984 */ /* 0x000e640008000800 */
[----:B-1----:R-:W-:-:S04]  /*3c60*/  LOP3.LUT R0, R0, UR5, RZ, 0xc0, !PT ;  /* 0x0000000500007c12 */ /* 0x002fc8000f8ec0ff */
[----:B------:R-:W-:-:S13]  /*3c70*/  ISETP.NE.AND P0, PT, R0, UR5, PT ;  /* 0x0000000500007c0c */ /* 0x000fda000bf05270 */
[----:B------:R-:W-:Y:S05]  /*3c80*/  @P0 BRA `(.L_x_72) ;  /* 0x00000000003c0947 */ /* 0x000fea0003800000 */
[----:B------:R-:W1:Y:S01]  /*3c90*/  S2R R2, SR_LANEID ;  /* 0x0000000000027919 */ /* 0x000e620000000000 */
[----:B------:R-:W-:Y:S01]  /*3ca0*/  ULOP3.LUT UR8, URZ, UR8, URZ, 0x33, !UPT ;  /* 0x00000008ff087292 */ /* 0x000fe2000f8e33ff */
[----:B------:R-:W-:Y:S02]  /*3cb0*/  VOTEU.ANY UR7, UPT, PT ;  /* 0x0000000000077886 */ /* 0x000fe400038e0100 */
[----:B------:R-:W-:-:S03]  /*3cc0*/  UFLO.U32 UR7, UR7 ;  /* 0x00000007000772bd */ /* 0x000fc600080e0000 */
[----:B------:R-:W-:-:S04]  /*3cd0*/  IMAD.U32 R0, RZ, RZ, UR8 ;  /* 0x00000008ff007e24 */ /* 0x000fc8000f8e00ff */
[----:B------:R2:W3:Y:S02]  /*3ce0*/  REDUX UR6, R0 ;  /* 0x00000000000673c4 */ /* 0x0004e40000000000 */
[----:B------:R1:W-:Y:S02]  /*3cf0*/  UTCATOMSWS.AND URZ, UR8 ;  /* 0x0000000800ff79e3 */ /* 0x0003e40008000000 */
[----:B-1----:R-:W-:Y:S02]  /*3d00*/  ISETP.EQ.U32.AND P0, PT, R2, UR7, PT ;  /* 0x0000000702007c0c */ /* 0x002fe4000bf02070 */
[----:B--2---:R-:W-:Y:S02]  /*3d10*/  LOP3.LUT R0, RZ, UR5, RZ, 0x33, !PT ;  /* 0x00000005ff007c12 */ /* 0x004fe4000f8e33ff */
[----:B---3--:R-:W-:Y:S02]  /*3d20*/  MOV R2, UR6 ;  /* 0x0000000600027c02 */ /* 0x008fe40008000f00 */
[----:B------:R-:W1:Y:S07]  /*3d30*/  REDUX UR5, R0 ;  /* 0x00000000000573c4 */ /* 0x000e6e0000000000 */
[----:B------:R2:W-:Y:S01]  /*3d40*/  @P0 ATOMS.AND RZ, [UR4+0x14], R2 ;  /* 0x00001402ffff098c */ /* 0x0005e2000a800004 */
[----:B-1----:R-:W-:-:S05]  /*3d50*/  IMAD.U32 R0, RZ, RZ, UR5 ;  /* 0x00000005ff007e24 */ /* 0x002fca000f8e00ff */
[----:B------:R2:W-:Y:S01]  /*3d60*/  @P0 ATOMS.AND RZ, [UR4+0x18], R0 ;  /* 0x00001800ffff098c */ /* 0x0005e2000a800004 */
[----:B------:R-:W-:Y:S05]  /*3d70*/  BRA `(.L_x_73) ;  /* 0x0000000000147947 */ /* 0x000fea0003800000 */
.L_x_72:
[----:B------:R-:W-:Y:S02]  /*3d80*/  MOV R2, 0x3da0 ;  /* 0x00003da000027802 */ /* 0x000fe40000000f00 */
[----:B----45:R-:W-:Y:S05]  /*3d90*/  CALL.REL.NOINC `($__internal_0_$__cuda_sm10x_tcgen05_guardrail_trap_col_being_dealloced_not_returned_by_alloc) ;  /* 0x0000006400187944 */ /* 0x030fea0003c00000 */
[----:B------:R-:W-:Y:S05]  /*3da0*/  BRA `(.L_x_73) ;  /* 0x0000000000087947 */ /* 0x000fea0003800000 */
.L_x_71:
[----:B------:R-:W-:Y:S02]  /*3db0*/  MOV R2, 0x3dd0 ;  /* 0x00003dd000027802 */ /* 0x000fe40000000f00 */
[----:B----45:R-:W-:Y:S05]  /*3dc0*/  CALL.REL.NOINC `($__internal_2_$__cuda_sm10x_tcgen05_guardrail_trap_unallocated_columns_being_dealloced) ;  /* 0x0000006400247944 */ /* 0x030fea0003c00000 */
.L_x_73:
[----:B------:R-:W-:Y:S01]  /*3dd0*/  NOP ;  /* 0x0000000000007918 */ /* 0x000fe20000000000 */
[----:B------:R-:W-:Y:S05]  /*3de0*/  EXIT ;  /* 0x000000000000794d */ /* 0x000fea0003800000 */
.L_x_55:
[----:B------:R-:W-:-:S09]  /*3df0*/  UISETP.NE.OR UP2, UPT, UR8, 0x3, !UP2 ;  /* 0x000000030800788c */ /* 0x000fd2000d745670 */
[----:B------:R-:W-:Y:S05]  /*3e00*/  BRA.U UP2, `(.L_x_74) ;  /* 0x0000001102087547 */ /* 0x000fea000b800000 */
[----:B------:R-:W1:Y:S01]  /*3e10*/  LDC R0, c[0x0][0xb30] ;  /* 0x0002cc00ff007b82 */ /* 0x000e620000000800 */
[----:B------:R-:W2:Y:S01]  /*3e20*/  LDCU.64 UR8, c[0x0][0x888] ;  /* 0x00011100ff0877ac */ /* 0x000ea20008000a00 */
[----:B------:R-:W-:Y:S02]  /*3e30*/  HFMA2 R27, -RZ, RZ, 0, 0 ;  /* 0x00000000ff1b7431 */ /* 0x000fe400000001ff */
[----:B------:R-:W-:Y:S01]  /*3e40*/  IMAD.MOV.U32 R29, RZ, RZ, 0x1 ;  /* 0x00000001ff1d7424 */ /* 0x000fe200078e00ff */
[----:B------:R-:W-:Y:S01]  /*3e50*/  MOV R25, 0x1000 ;  /* 0x0000100000197802 */ /* 0x000fe20000000f00 */
[----:B------:R-:W4:Y:S01]  /*3e60*/  LDCU.64 UR4, c[0x0][0x890] ;  /* 0x00011200ff0477ac */ /* 0x000f220008000a00 */
[----:B------:R-:W-:Y:S01]  /*3e70*/  IMAD.MOV.U32 R28, RZ, RZ, RZ ;  /* 0x000000ffff1c7224 */ /* 0x000fe200078e00ff */
[----:B------:R-:W3:Y:S01]  /*3e80*/  LDC R24, c[0x0][0x370] ;  /* 0x0000dc00ff187b82 */ /* 0x000ee20000000800 */
[----:B------:R-:W-:Y:S01]  /*3e90*/  UMOV UR7, 0x400 ;  /* 0x0000040000077882 */ /* 0x000fe20000000000 */
[----:B------:R-:W-:-:S02]  /*3ea0*/  UPLOP3.LUT UP1, UPT, UPT, UPT, UPT, 0x40, 0x4 ;  /* 0x000000000004789c */ /* 0x000fc40003f2e870 */
[----:B------:R-:W-:-:S04]  /*3eb0*/  ULEA UR7, UR37, UR7, 0x18 ;  /* 0x0000000725077291 */ /* 0x000fc8000f8ec0ff */
[----:B------:R-:W3:Y:S01]  /*3ec0*/  LDC R3, c[0x0][0xb0c] ;  /* 0x0002c300ff037b82 */ /* 0x000ee20000000800 */
[----:B------:R-:W-:Y:S02]  /*3ed0*/  UIADD3 UR13, UPT, UPT, UR7, 0xb8, URZ ;  /* 0x000000b8070d7890 */ /* 0x000fe4000fffe0ff */
[----:B--2---:R-:W-:Y:S02]  /*3ee0*/  UISETP.NE.U32.AND UP2, UPT, UR8, URZ, UPT ;  /* 0x000000ff0800728c */ /* 0x004fe4000bf45070 */
[----:B------:R-:W-:Y:S02]  /*3ef0*/  UIADD3 UR33, UPT, UPT, UR7, 0xa0, URZ ;  /* 0x000000a007217890 */ /* 0x000fe4000fffe0ff */
[----:B----4-:R-:W-:Y:S01]  /*3f00*/  UISETP.NE.U32.AND UP3, UPT, UR4, URZ, UPT ;  /* 0x000000ff0400728c */ /* 0x010fe2000bf65070 */
[----:B------:R-:W2:Y:S01]  /*3f10*/  LDC R18, c[0x0][0xb20] ;  /* 0x0002c800ff127b82 */ /* 0x000ea20000000800 */
[----:B-1----:R-:W-:Y:S01]  /*3f20*/  ISETP.NE.AND P1, PT, R0, 0x1, PT ;  /* 0x000000010000780c */ /* 0x002fe20003f25270 */
[----:B------:R-:W-:-:S02]  /*3f30*/  UISETP.NE.AND.EX UP2, UPT, UR9, URZ, UPT, UP2 ;  /* 0x000000ff0900728c */ /* 0x000fc4000bf45320 */
[----:B------:R-:W-:Y:S02]  /*3f40*/  UIADD3 UR25, UPT, UPT, UR7, 0xa8, URZ ;  /* 0x000000a807197890 */ /* 0x000fe4000fffe0ff */
[----:B------:R-:W-:Y:S02]  /*3f50*/  UIADD3 UR17, UPT, UPT, UR7, 0xb0, URZ ;  /* 0x000000b007117890 */ /* 0x000fe4000fffe0ff */
[----:B------:R-:W1:Y:S01]  /*3f60*/  LDC.64 R30, c[0x0][0x348] ;  /* 0x0000d200ff1e7b82 */ /* 0x000e620000000a00 */
[----:B------:R-:W-:Y:S02]  /*3f70*/  UPRMT UR13, UR37, 0x654, UR13 ;  /* 0x00000654250d7896 */ /* 0x000fe4000800000d */
[----:B------:R-:W-:-:S05]  /*3f80*/  UISETP.NE.AND.EX UP3, UPT, UR5, URZ, UPT, UP3 ;  /* 0x000000ff0500728c */ /* 0x000fca000bf65330 */
[----:B------:R-:W4:Y:S08]  /*3f90*/  LDC.64 R16, c[0x0][0xb10] ;  /* 0x0002c400ff107b82 */ /* 0x000f300000000a00 */
[----:B------:R-:W1:Y:S08]  /*3fa0*/  LDC.64 R6, c[0x0][0xb18] ;  /* 0x0002c600ff067b82 */ /* 0x000e700000000a00 */
[----:B------:R-:W1:Y:S08]  /*3fb0*/  LDC.64 R4, c[0x0][0xb28] ;  /* 0x0002ca00ff047b82 */ /* 0x000e700000000a00 */
[----:B--23--:R-:W1:Y:S02]  /*3fc0*/  LDC R19, c[0x0][0x374] ;  /* 0x0000dd00ff137b82 */ /* 0x00ce640000000800 */
.L_x_85:
[C---:B------:R-:W-:Y:S02]  /*3fd0*/  LEA R0, R28.reuse, UR7, 0x3 ;  /* 0x000000071c007c11 */ /* 0x040fe4000f8e18ff */
[----:B------:R-:W-:Y:S02]  /*3fe0*/  SHF.L.U32 R2, R27, 0x1f, RZ ;  /* 0x0000001f1b027819 */ /* 0x000fe400000006ff */
[----:B------:R-:W-:Y:S02]  /*3ff0*/  LEA R20, R28, UR7, 0x4 ;  /* 0x000000071c147c11 */ /* 0x000fe4000f8e20ff */
[----:B--2---:R-:W2:Y:S02]  /*4000*/  SYNCS.PHASECHK.TRANS64.TRYWAIT P0, [R0+URZ+0xf0], R2 ;  /* 0x0000f002000075a7 */ /* 0x004ea400080011ff */
[----:B--2---:R-:W-:Y:S05]  /*4010*/  @!P0 BRA `(.L_x_75) ;  /* 0x0000005c002c8947 */ /* 0x004fea0003800000 */
.L_x_171:
[----:B------:R-:W-:Y:S01]  /*4020*/  ISETP.GE.AND P0, PT, R40, 0x1, PT ;  /* 0x000000012800780c */ /* 0x000fe20003f06270 */
[----:B------:R-:W3:Y:S01]  /*4030*/  LDS.128 R20, [R20+0x180] ;  /* 0x0001800014147984 */ /* 0x000ee20000000c00 */
[----:B--2---:R-:W-:Y:S01]  /*4040*/  VIADD R0, R0, 0x100 ;  /* 0x0000010000007836 */ /* 0x004fe20000000000 */
[----:B------:R-:W-:Y:S01]  /*4050*/  @!PT LDS RZ, [RZ] ;  /* 0x00000000fffff984 */ /* 0x000fe20000000800 */
[----:B------:R-:W-:Y:S01]  /*4060*/  @!PT LDS RZ, [RZ] ;  /* 0x00000000fffff984 */ /* 0x000fe20000000800 */
[----:B------:R-:W-:Y:S01]  /*4070*/  @!PT LDS RZ, [RZ] ;  /* 0x00000000fffff984 */ /* 0x000fe20000000800 */
[----:B------:R-:W-:Y:S01]  /*4080*/  @!PT LDS RZ, [RZ] ;  /* 0x00000000fffff984 */ /* 0x000fe20000000800 */
[----:B------:R2:W-:Y:S06]  /*4090*/  MEMBAR.ALL.CTA ;  /* 0x0000000000007992 */ /* 0x0005ec0000008000 */
[----:B--2---:R-:W2:Y:S01]  /*40a0*/  FENCE.VIEW.ASYNC.S ;  /* 0x00000000000073c6 */ /* 0x004ea20000000000 */
[----:B------:R-:W-:Y:S04]  /*40b0*/  PRMT R0, RZ, 0x654, R0 ;  /* 0x00000654ff007816 */ /* 0x000fe80000000000 */
[----:B--2---:R2:W-:Y:S01]  /*40c0*/  SYNCS.ARRIVE.TRANS64.RED.A1T0 RZ, [R0+URZ], RZ ;  /* 0x000000ff00ff79a7 */ /* 0x0045e200081004ff */
[----:B---3--:R-:W-:Y:S11]  /*40d0*/  LOP3.LUT P3, RZ, R22, 0x1, RZ, 0xc0, !PT ;  /* 0x0000000116ff7812 */ /* 0x008ff6000786c0ff */
[----:B------:R-:W-:Y:S02]  /*40e0*/  @!UPT UIADD3 URZ, UPT, UPT, URZ, URZ, URZ ;  /* 0x000000fffffff290 */ /* 0x000fe4000fffe0ff */
[----:B------:R-:W-:Y:S02]  /*40f0*/  @P3 MOV R11, R20 ;  /* 0x00000014000b3202 */ /* 0x000fe40000000f00 */
[----:B------:R-:W-:Y:S01]  /*4100*/  @P3 LOP3.LUT R10, R21, 0xffff, RZ, 0xc0, !PT ;  /* 0x0000ffff150a3812 */ /* 0x000fe200078ec0ff */
[----:B--2---:R-:W-:Y:S06]  /*4110*/  @!P0 BRA `(.L_x_76) ;  /* 0x0000000000a48947 */ /* 0x004fec0003800000 */
[-C--:B-1----:R-:W-:Y:S01]  /*4120*/  IMAD.HI.U32 R0, R19, R7.reuse, RZ ;  /* 0x0000000713007227 */ /* 0x082fe200078e00ff */
[----:B------:R-:W-:Y:S02]  /*4130*/  ISETP.NE.AND P0, PT, R6, 0x1, PT ;  /* 0x000000010600780c */ /* 0x000fe40003f05270 */
[----:B------:R-:W-:Y:S01]  /*4140*/  ISETP.NE.AND P2, PT, R40, 0x1, PT ;  /* 0x000000012800780c */ /* 0x000fe20003f45270 */
[----:B----4-:R-:W-:Y:S01]  /*4150*/  IMAD.HI.U32 R9, R24, R16, RZ ;  /* 0x0000001018097227 */ /* 0x010fe200078e00ff */
[----:B------:R-:W-:Y:S02]  /*4160*/  SHF.R.U32.HI R0, RZ, R18, R0 ;  /* 0x00000012ff007219 */ /* 0x000fe40000011600 */
[----:B------:R-:W-:Y:S01]  /*4170*/  ISETP.NE.AND P4, PT, R3, 0x1, PT ;  /* 0x000000010300780c */ /* 0x000fe20003f85270 */
[----:B------:R-:W-:Y:S01]  /*4180*/  IMAD.HI.U32 R13, R10, R7, RZ ;  /* 0x000000070a0d7227 */ /* 0x000fe200078e00ff */
[----:B------:R-:W-:Y:S02]  /*4190*/  SHF.R.U32.HI R9, RZ, R17, R9 ;  /* 0x00000011ff097219 */ /* 0x000fe40000011609 */
[----:B------:R-:W-:Y:S01]  /*41a0*/  SEL R0, R19, R0, !P0 ;  /* 0x0000000013007207 */ /* 0x000fe20004000000 */
[----:B------:R-:W-:Y:S01]  /*41b0*/  IMAD.HI.U32 R12, R11, R16, RZ ;  /* 0x000000100b0c7227 */ /* 0x000fe200078e00ff */
[----:B------:R-:W-:Y:S03]  /*41c0*/  SEL R9, R24, R9, !P4 ;  /* 0x0000000918097207 */ /* 0x000fe60006000000 */
[-C--:B------:R-:W-:Y:S01]  /*41d0*/  IMAD.HI.U32 R8, R0, R4.reuse, RZ ;  /* 0x0000000400087227 */ /* 0x080fe200078e00ff */
[----:B------:R-:W-:Y:S03]  /*41e0*/  SHF.R.U32.HI R12, RZ, R17, R12 ;  /* 0x00000011ff0c7219 */ /* 0x000fe6000001160c */
[----:B------:R-:W-:Y:S01]  /*41f0*/  IMAD.HI.U32 R2, R9, R4, RZ ;  /* 0x0000000409027227 */ /* 0x000fe200078e00ff */
[-C--:B------:R-:W-:Y:S02]  /*4200*/  @P2 SHF.R.U32.HI R0, RZ, R5.reuse, R8 ;  /* 0x00000005ff002219 */ /* 0x080fe40000011608 */
[----:B------:R-:W-:Y:S02]  /*4210*/  SHF.R.U32.HI R8, RZ, R18, R13 ;  /* 0x00000012ff087219 */ /* 0x000fe4000001160d */
[----:B------:R-:W-:Y:S01]  /*4220*/  @P2 SHF.R.U32.HI R9, RZ, R5, R2 ;  /* 0x00000005ff092219 */ /* 0x000fe20000011602 */
[----:B------:R-:W-:Y:S01]  /*4230*/  IMAD R0, R40, R0, RZ ;  /* 0x0000000028007224 */ /* 0x000fe200078e02ff */
[----:B------:R-:W-:Y:S02]  /*4240*/  SEL R8, R10, R8, !P0 ;  /* 0x000000080a087207 */ /* 0x000fe40004000000 */
[----:B------:R-:W-:Y:S01]  /*4250*/  SEL R2, R11, R12, !P4 ;  /* 0x0000000c0b027207 */ /* 0x000fe20006000000 */
[----:B------:R-:W-:Y:S01]  /*4260*/  IMAD R12, R40, R9, RZ ;  /* 0x00000009280c7224 */ /* 0x000fe200078e02ff */
[C---:B------:R-:W-:Y:S01]  /*4270*/  ISETP.GE.AND P0, PT, R8.reuse, R0, PT ;  /* 0x000000000800720c */ /* 0x040fe20003f06270 */
[----:B------:R-:W-:Y:S03]  /*4280*/  IMAD.HI.U32 R0, R8, R4, RZ ;  /* 0x0000000408007227 */ /* 0x000fe600078e00ff */
[----:B------:R-:W-:Y:S02]  /*4290*/  ISETP.GE.OR P0, PT, R2, R12, P0 ;  /* 0x0000000c0200720c */ /* 0x000fe40000706670 */
[-C--:B------:R-:W-:Y:S04]  /*42a0*/  SHF.R.U32.HI R0, RZ, R5.reuse, R0 ;  /* 0x00000005ff007219 */ /* 0x080fe80000011600 */
[----:B------:R-:W-:Y:S05]  /*42b0*/  SEL R13, R8, R0, !P2 ;  /* 0x00000000080d7207 */ /* 0x000fea0005000000 */
[----:B------:R-:W-:Y:S02]  /*42c0*/  IMAD.MOV R12, RZ, RZ, -R13 ;  /* 0x000000ffff0c7224 */ /* 0x000fe400078e0a0d */
[----:B------:R-:W-:Y:S04]  /*42d0*/  @!P0 IMAD.HI.U32 R0, R2, R4, RZ ;  /* 0x0000000402008227 */ /* 0x000fe800078e00ff */
[----:B------:R-:W-:Y:S01]  /*42e0*/  IMAD R12, R40, R12, R8 ;  /* 0x0000000c280c7224 */ /* 0x000fe200078e0208 */
[----:B------:R-:W-:Y:S04]  /*42f0*/  @!P0 SHF.R.U32.HI R0, RZ, R5, R0 ;  /* 0x00000005ff008219 */ /* 0x000fe80000011600 */
[----:B------:R-:W-:Y:S04]  /*4300*/  @!P0 SEL R0, R2, R0, !P2 ;  /* 0x0000000002008207 */ /* 0x000fe80005000000 */
[----:B------:R-:W-:Y:S01]  /*4310*/  @!P0 IADD3 R13, PT, PT, R13, -R0, RZ ;  /* 0x800000000d0d8210 */ /* 0x000fe20007ffe0ff */
[----:B------:R-:W-:Y:S01]  /*4320*/  @!P0 IMAD R0, R9, R12, R0 ;  /* 0x0000000c09008224 */ /* 0x000fe200078e0200 */
[----:B------:R-:W-:Y:S01]  /*4330*/  IADD3 R9, PT, PT, -R8, RZ, RZ ;  /* 0x000000ff08097210 */ /* 0x000fe20007ffe1ff */
[--C-:B------:R-:W-:Y:S02]  /*4340*/  IMAD.MOV R12, RZ, RZ, -R2.reuse ;  /* 0x000000ffff0c7224 */ /* 0x100fe400078e0a02 */
[----:B------:R-:W-:Y:S02]  /*4350*/  @!P0 IMAD R8, R13, R40, R2 ;  /* 0x000000280d088224 */ /* 0x000fe400078e0202 */
[----:B------:R-:W-:Y:S02]  /*4360*/  @!P0 IMAD.MOV.U32 R2, RZ, RZ, R0 ;  /* 0x000000ffff028224 */ /* 0x000fe400078e0000 */
[----:B------:R-:W-:Y:S02]  /*4370*/  IMAD R11, R3, R12, R11 ;  /* 0x0000000c030b7224 */ /* 0x000fe400078e020b */
[----:B------:R-:W-:Y:S02]  /*4380*/  IMAD R10, R6, R9, R10 ;  /* 0x00000009060a7224 */ /* 0x000fe400078e020a */
[----:B------:R-:W-:Y:S02]  /*4390*/  IMAD R11, R2, R3, R11 ;  /* 0x00000003020b7224 */ /* 0x000fe400078e020b */
[----:B------:R-:W-:Y:S02]  /*43a0*/  IMAD R10, R8, R6, R10 ;  /* 0x00000006080a7224 */ /* 0x000fe400078e020a */
.L_x_76:
[----:B------:R-:W-:Y:S05]  /*43b0*/  BRA.U UP1, `(.L_x_77) ;  /* 0x0000000101107547 */ /* 0x000fea000b800000 */
[----:B------:R-:W-:Y:S04]  /*43c0*/  MOV R2, UR6 ;  /* 0x0000000600027c02 */ /* 0x000fe80008000f00 */
[----:B------:R-:W-:Y:S04]  /*43d0*/  SHF.L.U32 R2, R2, 0x1f, RZ ;  /* 0x0000001f02027819 */ /* 0x000fe800000006ff */
[----:B------:R-:W2:Y:S02]  /*43e0*/  SYNCS.PHASECHK.TRANS64.TRYWAIT P0, [UR7+0xe8], R2 ;  /* 0x0000e802ff0075a7 */ /* 0x000ea40008001107 */
[----:B--2---:R-:W-:Y:S05]  /*43f0*/  @!P0 BRA `(.L_x_78) ;  /* 0x0000005800488947 */ /* 0x004fea0003800000 */
.L_x_77:
[----:B------:R-:W-:Y:S02]  /*4400*/  R2UR UR35, R15 ;  /* 0x000000000f2372ca */ /* 0x000fe400000e0000 */
[----:B------:R-:W-:Y:S02]  /*4410*/  R2UR UR34, R14 ;  /* 0x000000000e2272ca */ /* 0x000fe400000e0000 */
[----:B------:R-:W-:Y:S02]  /*4420*/  ISETP.NE.U32.AND P2, PT, RZ, UR4, PT ;  /* 0x00000004ff007c0c */ /* 0x000fe4000bf45070 */
[----:B------:R-:W-:Y:S02]  /*4430*/  SHF.L.U32 R14, R29, 0x1f, RZ ;  /* 0x0000001f1d0e7819 */ /* 0x000fe400000006ff */
[----:B------:R-:W-:Y:S05]  /*4440*/  ISETP.NE.AND.EX P2, PT, RZ, UR5, PT, P2 ;  /* 0x00000005ff007c0c */ /* 0x000fea000bf45320 */
[----:B------:R-:W-:Y:S02]  /*4450*/  USHF.L.U32 UR35, UR35, 0x6, URZ ;  /* 0x0000000623237899 */ /* 0x000fe400080006ff */
[----:B------:R-:W-:Y:S01]  /*4460*/  USHF.L.U32 UR34, UR34, 0x8, URZ ;  /* 0x0000000822227899 */ /* 0x000fe200080006ff */
[----:B------:R-:W-:Y:S11]  /*4470*/  BRA.U !UP3, `(.L_x_79) ;  /* 0x000000010b347547 */ /* 0x000ff6000b800000 */
[----:B------:R-:W-:Y:S01]  /*4480*/  UPLOP3.LUT UP0, UPT, UPT, UPT, UP2, 0x80, 0x8 ;  /* 0x000000000008789c */ /* 0x000fe20003f0f020 */
[----:B--2---:R-:W-:Y:S02]  /*4490*/  HFMA2 R0, -RZ, RZ, 0, 5.9604644775390625e-08 ;  /* 0x00000001ff007431 */ /* 0x004fe400000001ff */
[----:B------:R-:W-:Y:S03]  /*44a0*/  IMAD.MOV.U32 R96, RZ, RZ, 0x1 ;  /* 0x00000001ff607424 */ /* 0x000fe600078e00ff */
[----:B------:R-:W-:Y:S05]  /*44b0*/  PLOP3.LUT P0, PT, PT, PT, UP0, 0x80, 0x8 ;  /* 0x000000000008781c */ /* 0x000fea0003f0f008 */
[----:B------:R-:W2:Y:S01]  /*44c0*/  @UP0 LDCU.64 UR10, c[0x0][0x888] ;  /* 0x00011100ff0a07ac */ /* 0x000ea20008000a00 */
[----:B------:R-:W-:Y:S07]  /*44d0*/  @UP0 UIMAD UR8, UR36, UR4, URZ ;  /* 0x00000004240802a4 */ /* 0x000fee000f8e02ff */
[----:B------:R-:W-:Y:S01]  /*44e0*/  @!P0 PRMT R96, R0, 0x7610, R96 ;  /* 0x0000761000608816 */ /* 0x000fe20000000060 */
[----:B--2---:R-:W-:Y:S03]  /*44f0*/  @UP0 UIMAD.WIDE UR10, UR8, 0x4, UR10 ;  /* 0x00000004080a08a5 */ /* 0x004fe6000f8e020a */
[----:B------:R-:W2:Y:S03]  /*4500*/  @!UP0 LDCU UR8, c[0x0][0x880] ;  /* 0x00011000ff0887ac */ /* 0x000ea60008000800 */
[----:B------:R-:W-:Y:S01]  /*4510*/  IMAD.U32 R8, RZ, RZ, UR10 ;  /* 0x0000000aff087e24 */ /* 0x000fe2000f8e00ff */
[----:B------:R-:W-:Y:S05]  /*4520*/  MOV R9, UR11 ;  /* 0x0000000b00097c02 */ /* 0x000fea0008000f00 */
[----:B-----5:R3:W5:Y:S02]  /*4530*/  @P0 LDG.E R49, desc[UR46][R8.64] ;  /* 0x0000002e08310981 */ /* 0x020764000c1e1900 */
[----:B--23--:R-:W-:Y:S07]  /*4540*/  @!P0 IMAD.U32 R49, RZ, RZ, UR8 ;  /* 0x00000008ff318e24 */ /* 0x00cfee000f8e00ff */
.L_x_79:
[----:B-----5:R-:W-:Y:S01]  /*4550*/  @!P2 FSETP.EQ.AND P0, PT, R49, RZ, PT ;  /* 0x000000ff3100a20b */ /* 0x020fe20003f02000 */
[----:B------:R-:W-:Y:S01]  /*4560*/  @!UPT UIADD3 URZ, UPT, UPT, URZ, URZ, URZ ;  /* 0x000000fffffff290 */ /* 0x000fe2000fffe0ff */
[----:B------:R-:W-:Y:S11]  /*4570*/  @!P2 BRA `(.L_x_80) ;  /* 0x000000000014a947 */ /* 0x000ff60003800000 */
[----:B------:R-:W-:Y:S02]  /*4580*/  LOP3.LUT P2, RZ, R96, 0xff, RZ, 0xc0, !PT ;  /* 0x000000ff60ff7812 */ /* 0x000fe4000784c0ff */
[----:B------:R-:W-:Y:S04]  /*4590*/  PLOP3.LUT P0, PT, PT, PT, UP0, 0x80, 0x8 ;  /* 0x000000000008781c */ /* 0x000fe80003f0f008 */
[----:B------:R-:W-:Y:S07]  /*45a0*/  PLOP3.LUT P0, PT, P0, PT, PT, 0x8, 0x80 ;  /* 0x000000000080781c */ /* 0x000fee000070e170 */
[----:B------:R-:W-:Y:S11]  /*45b0*/  @P2 FSETP.EQ.AND P0, PT, R49, RZ, PT ;  /* 0x000000ff3100220b */ /* 0x000ff60003f02000 */
[----:B------:R-:W-:Y:S02]  /*45c0*/  @!UPT UIADD3 URZ, UPT, UPT, URZ, URZ, URZ ;  /* 0x000000fffffff290 */ /* 0x000fe4000fffe0ff */
.L_x_80:
[----:B------:R-:W3:Y:S01]  /*45d0*/  SYNCS.PHASECHK.TRANS64.TRYWAIT P2, [UR7+0xc0], R14 ;  /* 0x0000c00eff0075a7 */ /* 0x000ee20008041107 */
[----:B------:R-:W-:Y:S04]  /*45e0*/  ELECT P4, URZ, PT ;  /* 0x0000000000ff782f */ /* 0x000fe80003880000 */
[----:B------:R-:W-:Y:S11]  /*45f0*/  PLOP3.LUT P4, PT, P0, P4, PT, 0xf2, 0x2f ;  /* 0x00000000002f781c */ /* 0x000ff60000789e72 */
[----:B------:R-:W-:Y:S02]  /*4600*/  @!UPT UIADD3 URZ, UPT, UPT, URZ, URZ, URZ ;  /* 0x000000fffffff290 */ /* 0x000fe4000fffe0ff */
[----:B-1----:R-:W-:Y:S05]  /*4610*/  @!P4 IADD3 R8, P0, PT, R30, 0x580, RZ ;  /* 0x000005801e08c810 */ /* 0x002fea0007f1e0ff */
[----:B--2---:R-:W-:Y:S01]  /*4620*/  @!P4 IMAD.X R2, RZ, RZ, R31, P0 ;  /* 0x000000ffff02c224 */ /* 0x004fe200000e061f */
[----:B---3--:R-:W-:Y:S07]  /*4630*/  @!P2 BRA `(.L_x_81) ;  /* 0x0000005400d0a947 */ /* 0x008fee0003800000 */
.L_x_174:
[----:B------:R-:W-:Y:S01]  /*4640*/  @!P4 R2UR UR8, R2 ;  /* 0x000000000208c2ca */ /* 0x000fe200000e0000 */
[----:B------:R-:W-:Y:S01]  /*4650*/  VOTEU.ALL UP1, P4 ;  /* 0x0000000000ff7886 */ /* 0x000fe20002020000 */
[----:B------:R-:W-:Y:S01]  /*4660*/  @!P4 R2UR UR9, R8 ;  /* 0x000000000809c2ca */ /* 0x000fe200000e0000 */
[----:B-1----:R-:W-:Y:S01]  /*4670*/  @!P4 IMAD.MOV.U32 R0, RZ, RZ, 0x1000 ;  /* 0x00001000ff00c424 */ /* 0x002fe200078e00ff */
[----:B------:R-:W-:Y:S01]  /*4680*/  UMOV UR10, 0x0 ;  /* 0x00000000000a7882 */ /* 0x000fe20000000000 */
[----:B------:R-:W-:Y:S01]  /*4690*/  UMOV UR11, 0x10000000 ;  /* 0x10000000000b7882 */ /* 0x000fe20000000000 */
[----:B------:R-:W-:Y:S01]  /*46a0*/  @!UP1 UIADD3 UR32, UPT, UPT, UR7, 0x200, URZ ;  /* 0x0000020007209890 */ /* 0x000fe2000fffe0ff */
[----:B------:R-:W-:Y:S06]  /*46b0*/  VOTEU.ALL UP1, P4 ;  /* 0x0000000000ff7886 */ /* 0x000fec0002020000 */
[----:B------:R-:W-:Y:S01]  /*46c0*/  IMAD.U32 R9, RZ, RZ, UR8 ;  /* 0x00000008ff097e24 */ /* 0x000fe2000f8e00ff */
[----:B------:R-:W-:Y:S01]  /*46d0*/  UPRMT UR8, UR37, 0x654, UR33 ;  /* 0x0000065425087896 */ /* 0x000fe20008000021 */
[----:B------:R-:W-:Y:S03]  /*46e0*/  IMAD.U32 R8, RZ, RZ, UR9 ;  /* 0x00000009ff087e24 */ /* 0x000fe6000f8e00ff */
[----:B------:R-:W-:Y:S02]  /*46f0*/  @!P4 R2UR UR15, R9 ;  /* 0x00000000090fc2ca */ /* 0x000fe400000e0000 */
[----:B------:R-:W-:Y:S02]  /*4700*/  @!P4 R2UR UR14, R8 ;  /* 0x00000000080ec2ca */ /* 0x000fe400000e0000 */
[----:B------:R-:W-:Y:S05]  /*4710*/  @!P4 IADD3 R8, P0, PT, R30, 0x580, RZ ;  /* 0x000005801e08c810 */ /* 0x000fea0007f1e0ff */
[----:B------:R-:W-:Y:S06]  /*4720*/  @!P4 IMAD.X R2, RZ, RZ, R31, P0 ;  /* 0x000000ffff02c224 */ /* 0x000fec00000e061f */
[----:B------:R1:W-:Y:S01]  /*4730*/  @!UP1 UTMALDG.3D [UR32], [UR14], desc[UR10] ;  /* 0x00000a200e0095b4 */ /* 0x0003e20008011000 */
[----:B------:R1:W-:Y:S01]  /*4740*/  @!P4 SYNCS.ARRIVE.TRANS64.RED.A0TR RZ, [UR7+0xa0], R0 ;  /* 0x0000a000ffffc9a7 */ /* 0x0003e20008300407 */
[----:B------:R-:W-:Y:S01]  /*4750*/  SYNCS.ARRIVE.TRANS64.RED.A1T0 RZ, [UR8], RZ ;  /* 0x000000ffffff79a7 */ /* 0x000fe20008100408 */
[----:B------:R-:W2:Y:S02]  /*4760*/  SYNCS.PHASECHK.TRANS64.TRYWAIT P2, [UR7+0xc8], R14 ;  /* 0x0000c80eff0075a7 */ /* 0x000ea40008041107 */
[----:B-12---:R-:W-:Y:S05]  /*4770*/  @!P2 BRA `(.L_x_82) ;  /* 0x000000540098a947 */ /* 0x006fea0003800000 */
.L_x_176:
[----:B------:R-:W-:Y:S01]  /*4780*/  @!P4 R2UR UR8, R2 ;  /* 0x000000000208c2ca */ /* 0x000fe200000e0000 */
[----:B------:R-:W-:Y:S01]  /*4790*/  VOTEU.ALL UP1, P4 ;  /* 0x0000000000ff7886 */ /* 0x000fe20002020000 */
[----:B------:R-:W-:Y:S01]  /*47a0*/  @!P4 R2UR UR9, R8 ;  /* 0x000000000809c2ca */ /* 0x000fe200000e0000 */
[----:B-1----:R-:W-:Y:S01]  /*47b0*/  @!P4 IMAD.MOV.U32 R0, RZ, RZ, 0x1000 ;  /* 0x00001000ff00c424 */ /* 0x002fe200078e00ff */
[----:B------:R-:W-:Y:S01]  /*47c0*/  UMOV UR10, 0x0 ;  /* 0x00000000000a7882 */ /* 0x000fe20000000000 */
[----:B------:R-:W-:Y:S01]  /*47d0*/  UMOV UR11, 0x10000000 ;  /* 0x10000000000b7882 */ /* 0x000fe20000000000 */
[----:B------:R-:W-:Y:S02]  /*47e0*/  @!UP1 UIADD3 UR26, UPT, UPT, UR34, 0x40, URZ ;  /* 0x00000040221a9890 */ /* 0x000fe4000fffe0ff */
[----:B------:R-:W-:Y:S01]  /*47f0*/  @!UP1 UIADD3 UR24, UPT, UPT, UR7, 0x1200, URZ ;  /* 0x0000120007189890 */ /* 0x000fe2000fffe0ff */
[----:B------:R-:W-:Y:S01]  /*4800*/  VOTEU.ALL UP1, P4 ;  /* 0x0000000000ff7886 */ /* 0x000fe20002020000 */
[----:B------:R-:W-:Y:S01]  /*4810*/  UMOV UR27, UR35 ;  /* 0x00000023001b7c82 */ /* 0x000fe20008000000 */
[----:B------:R-:W-:Y:S02]  /*4820*/  UMOV UR28, UR36 ;  /* 0x00000024001c7c82 */ /* 0x000fe40008000000 */
        /* <DEDUP_REMOVED lines=12> */
.L_x_178:
[----:B------:R-:W2:Y:S01]  /*48f0*/  LDC.64 R12, c[0x0][0xb18] ;  /* 0x0002c600ff0c7b82 */ /* 0x000ea20000000a00 */
[----:B------:R-:W-:Y:S01]  /*4900*/  @!P4 R2UR UR8, R2 ;  /* 0x000000000208c2ca */ /* 0x000fe200000e0000 */
[----:B------:R-:W-:Y:S01]  /*4910*/  VOTEU.ALL UP1, P4 ;  /* 0x0000000000ff7886 */ /* 0x000fe20002020000 */
[----:B------:R-:W-:Y:S01]  /*4920*/  @!P4 R2UR UR9, R8 ;  /* 0x000000000809c2ca */ /* 0x000fe200000e0000 */
[----:B-1----:R-:W-:Y:S01]  /*4930*/  @!P4 IMAD.MOV.U32 R0, RZ, RZ, 0x1000 ;  /* 0x00001000ff00c424 */ /* 0x002fe200078e00ff */
[----:B------:R-:W-:Y:S03]  /*4940*/  UMOV UR10, 0x0 ;  /* 0x00000000000a7882 */ /* 0x000fe60000000000 */
[----:B------:R-:W1:Y:S01]  /*4950*/  @!P1 LDC R2, c[0x0][0xb0c] ;  /* 0x0002c300ff029b82 */ /* 0x000e620000000800 */
[----:B------:R-:W-:Y:S01]  /*4960*/  @!UP1 UIADD3 UR18, UPT, UPT, UR34, 0x80, URZ ;  /* 0x0000008022129890 */ /* 0x000fe2000fffe0ff */
[----:B------:R-:W-:Y:S01]  /*4970*/  @P3 SHF.R.U32.HI R26, RZ, 0x10, R21 ;  /* 0x00000010ff1a3819 */ /* 0x000fe20000011615 */
[----:B------:R-:W-:Y:S01]  /*4980*/  @!UP1 UIADD3 UR16, UPT, UPT, UR7, 0x2200, URZ ;  /* 0x0000220007109890 */ /* 0x000fe2000fffe0ff */
[----:B------:R-:W-:Y:S01]  /*4990*/  VIADD R28, R28, 0x1 ;  /* 0x000000011c1c7836 */ /* 0x000fe20000000000 */
[----:B------:R-:W-:Y:S01]  /*49a0*/  VOTEU.ALL UP1, P4 ;  /* 0x0000000000ff7886 */ /* 0x000fe20002020000 */
[----:B------:R-:W-:Y:S01]  /*49b0*/  UMOV UR11, 0x10000000 ;  /* 0x10000000000b7882 */ /* 0x000fe20000000000 */
[----:B------:R-:W-:Y:S01]  /*49c0*/  UMOV UR19, UR35 ;  /* 0x0000002300137c82 */ /* 0x000fe20008000000 */
[----:B------:R-:W-:Y:S01]  /*49d0*/  IMAD.U32 R9, RZ, RZ, UR8 ;  /* 0x00000008ff097e24 */ /* 0x000fe2000f8e00ff */
[----:B------:R-:W-:Y:S01]  /*49e0*/  UMOV UR20, UR36 ;  /* 0x0000002400147c82 */ /* 0x000fe20008000000 */
[----:B------:R-:W-:Y:S01]  /*49f0*/  IMAD.U32 R8, RZ, RZ, UR9 ;  /* 0x00000009ff087e24 */ /* 0x000fe2000f8e00ff */
[----:B------:R-:W-:Y:S02]  /*4a00*/  UPRMT UR8, UR37, 0x654, UR17 ;  /* 0x0000065425087896 */ /* 0x000fe40008000011 */
[----:B------:R-:W-:Y:S02]  /*4a10*/  @!P4 R2UR UR15, R9 ;  /* 0x00000000090fc2ca */ /* 0x000fe400000e0000 */
[----:B------:R-:W-:Y:S02]  /*4a20*/  @!P4 R2UR UR14, R8 ;  /* 0x00000000080ec2ca */ /* 0x000fe400000e0000 */
[----:B------:R-:W3:Y:S11]  /*4a30*/  LDC.64 R8, c[0x0][0xb10] ;  /* 0x0002c400ff087b82 */ /* 0x000ef60000000a00 */
[----:B------:R1:W-:Y:S01]  /*4a40*/  @!UP1 UTMALDG.3D [UR16], [UR14], desc[UR10] ;  /* 0x00000a100e0095b4 */ /* 0x0003e20008011000 */
[----:B------:R5:W-:Y:S01]  /*4a50*/  @!P4 SYNCS.ARRIVE.TRANS64.RED.A0TR RZ, [UR7+0xb0], R0 ;  /* 0x0000b000ffffc9a7 */ /* 0x000be20008300407 */
[C---:B---3--:R-:W-:Y:S01]  /*4a60*/  @!P1 IMAD.HI.U32 R8, R11.reuse, R8, RZ ;  /* 0x000000080b089227 */ /* 0x048fe200078e00ff */
[----:B--2---:R-:W-:Y:S02]  /*4a70*/  @!P1 ISETP.NE.AND P0, PT, R12, 0x1, PT ;  /* 0x000000010c00980c */ /* 0x004fe40003f05270 */
[----:B-1----:R-:W-:Y:S01]  /*4a80*/  @!P1 ISETP.NE.AND P2, PT, R2, 0x1, PT ;  /* 0x000000010200980c */ /* 0x002fe20003f45270 */
[----:B------:R-:W-:Y:S01]  /*4a90*/  SYNCS.ARRIVE.TRANS64.RED.A1T0 RZ, [UR8], RZ ;  /* 0x000000ffffff79a7 */ /* 0x000fe20008100408 */
[C---:B------:R-:W-:Y:S01]  /*4aa0*/  @!P1 IMAD.HI.U32 R13, R10.reuse, R13, RZ ;  /* 0x0000000d0a0d9227 */ /* 0x040fe200078e00ff */
[----:B------:R-:W-:Y:S04]  /*4ab0*/  @!P1 SHF.R.U32.HI R8, RZ, R9, R8 ;  /* 0x00000009ff089219 */ /* 0x000fe80000011608 */
[----:B------:R-:W-:Y:S01]  /*4ac0*/  @!P1 SEL R8, R11, R8, !P2 ;  /* 0x000000080b089207 */ /* 0x000fe20005000000 */
[----:B------:R-:W1:Y:S01]  /*4ad0*/  SYNCS.PHASECHK.TRANS64.TRYWAIT P5, [UR7+0xd8], R14 ;  /* 0x0000d80eff0075a7 */ /* 0x000e6200080a1107 */
[----:B-----5:R-:W2:Y:S02]  /*4ae0*/  @!P1 LDC R0, c[0x0][0xb20] ;  /* 0x0002c800ff009b82 */ /* 0x020ea40000000800 */
[----:B--2---:R-:W-:Y:S04]  /*4af0*/  @!P1 SHF.R.U32.HI R0, RZ, R0, R13 ;  /* 0x00000000ff009219 */ /* 0x004fe8000001160d */
[----:B------:R-:W-:Y:S05]  /*4b00*/  @!P1 SEL R9, R10, R0, !P0 ;  /* 0x000000000a099207 */ /* 0x000fea0004000000 */
[----:B------:R-:W-:Y:S02]  /*4b10*/  @!P1 IMAD.IADD R0, R9, 0x1, -R8 ;  /* 0x0000000109009824 */ /* 0x000fe400078e0a08 */
[----:B------:R-:W-:Y:S02]  /*4b20*/  @!P1 IMAD.IADD R8, R8, 0x1, -R9 ;  /* 0x0000000108089824 */ /* 0x000fe400078e0a09 */
[----:B------:R-:W-:Y:S02]  /*4b30*/  @!P1 IMAD R11, R0, R2, R11 ;  /* 0x00000002000b9224 */ /* 0x000fe400078e020b */
[----:B------:R-:W-:Y:S01]  /*4b40*/  @!P1 IMAD R10, R8, R12, R10 ;  /* 0x0000000c080a9224 */ /* 0x000fe200078e020a */
[----:B-1----:R-:W-:Y:S06]  /*4b50*/  @!P5 BRA `(.L_x_84) ;  /* 0x0000005000d0d947 */ /* 0x002fec0003800000 */
.L_x_180:
[----:B------:R-:W-:Y:S01]  /*4b60*/  @!P4 IADD3 R2, P0, PT, R30, 0x580, RZ ;  /* 0x000005801e02c810 */ /* 0x000fe20007f1e0ff */
[----:B------:R-:W-:Y:S01]  /*4b70*/  VOTEU.ALL UP1, P4 ;  /* 0x0000000000ff7886 */ /* 0x000fe20002020000 */
[----:B------:R-:W-:Y:S01]  /*4b80*/  UMOV UR18, 0x0 ;  /* 0x0000000000127882 */ /* 0x000fe20000000000 */
[----:B------:R-:W-:Y:S01]  /*4b90*/  UMOV UR19, 0x10000000 ;  /* 0x1000000000137882 */ /* 0x000fe20000000000 */
[----:B------:R-:W-:Y:S01]  /*4ba0*/  @!P4 R2UR UR9, R2 ;  /* 0x000000000209c2ca */ /* 0x000fe200000e0000 */
[----:B-1----:R-:W-:Y:S01]  /*4bb0*/  @!P4 IMAD.X R0, RZ, RZ, R31, P0 ;  /* 0x000000ffff00c224 */ /* 0x002fe200000e061f */
[----:B------:R-:W-:Y:S01]  /*4bc0*/  @!UP1 UIADD3 UR10, UPT, UPT, UR34, 0xc0, URZ ;  /* 0x000000c0220a9890 */ /* 0x000fe2000fffe0ff */
[----:B------:R-:W-:Y:S01]  /*4bd0*/  ISETP.NE.AND P0, PT, R28, 0x2, PT ;  /* 0x000000021c00780c */ /* 0x000fe20003f05270 */
[----:B------:R-:W-:Y:S01]  /*4be0*/  UMOV UR11, UR35 ;  /* 0x00000023000b7c82 */ /* 0x000fe20008000000 */
[----:B------:R-:W-:Y:S01]  /*4bf0*/  UMOV UR12, UR36 ;  /* 0x00000024000c7c82 */ /* 0x000fe20008000000 */
[----:B------:R-:W-:Y:S01]  /*4c00*/  @!P4 R2UR UR8, R0 ;  /* 0x000000000008c2ca */ /* 0x000fe200000e0000 */
[----:B------:R-:W-:Y:S01]  /*4c10*/  IMAD.IADD R14, R10, 0x1, R94 ;  /* 0x000000010a0e7824 */ /* 0x000fe200078e025e */
[----:B------:R-:W-:Y:S01]  /*4c20*/  @P3 R2UR UR36, R26 ;  /* 0x000000001a2432ca */ /* 0x000fe200000e0000 */
[----:B------:R-:W-:Y:S01]  /*4c30*/  IMAD.IADD R15, R11, 0x1, R95 ;  /* 0x000000010b0f7824 */ /* 0x000fe200078e025f */
[----:B------:R-:W-:Y:S02]  /*4c40*/  SEL R0, RZ, 0x1, P0 ;  /* 0x00000001ff007807 */ /* 0x000fe40000000000 */
[----:B------:R-:W-:Y:S01]  /*4c50*/  LOP3.LUT R29, R29, 0x1, RZ, 0x3c, !PT ;  /* 0x000000011d1d7812 */ /* 0x000fe200078e3cff */
[----:B------:R-:W-:Y:S01]  /*4c60*/  IMAD.U32 R8, RZ, RZ, UR9 ;  /* 0x00000009ff087e24 */ /* 0x000fe2000f8e00ff */
[----:B------:R-:W-:Y:S01]  /*4c70*/  @!UP1 UIADD3 UR9, UPT, UPT, UR7, 0xb8, URZ ;  /* 0x000000b807099890 */ /* 0x000fe2000fffe0ff */
[----:B------:R-:W-:Y:S02]  /*4c80*/  LOP3.LUT R27, R27, R0, RZ, 0x3c, !PT ;  /* 0x000000001b1b7212 */ /* 0x000fe400078e3cff */
[----:B------:R-:W-:Y:S02]  /*4c90*/  SEL R28, R28, RZ, P0 ;  /* 0x000000ff1c1c7207 */ /* 0x000fe40000000000 */
[----:B------:R-:W-:Y:S01]  /*4ca0*/  IMAD.U32 R9, RZ, RZ, UR8 ;  /* 0x00000008ff097e24 */ /* 0x000fe2000f8e00ff */
[----:B------:R-:W-:Y:S01]  /*4cb0*/  @!P4 R2UR UR14, R8 ;  /* 0x00000000080ec2ca */ /* 0x000fe200000e0000 */
[----:B------:R-:W-:Y:S01]  /*4cc0*/  @!UP1 UIADD3 UR8, UPT, UPT, UR7, 0x3200, URZ ;  /* 0x0000320007089890 */ /* 0x000fe2000fffe0ff */
[----:B------:R-:W-:Y:S02]  /*4cd0*/  VOTEU.ALL UP1, P4 ;  /* 0x0000000000ff7886 */ /* 0x000fe40002020000 */
[----:B------:R-:W-:Y:S11]  /*4ce0*/  @!P4 R2UR UR15, R9 ;  /* 0x00000000090fc2ca */ /* 0x000ff600000e0000 */
[----:B------:R-:W-:Y:S02]  /*4cf0*/  @!UPT UIADD3 URZ, UPT, UPT, URZ, URZ, URZ ;  /* 0x000000fffffff290 */ /* 0x000fe4000fffe0ff */
[----:B------:R2:W-:Y:S01]  /*4d00*/  @!UP1 UTMALDG.3D [UR8], [UR14], desc[UR18] ;  /* 0x000012080e0095b4 */ /* 0x0005e20008011000 */
[----:B------:R2:W-:Y:S01]  /*4d10*/  @!P4 SYNCS.ARRIVE.TRANS64.RED.A0TR RZ, [UR7+0xb8], R25 ;  /* 0x0000b819ffffc9a7 */ /* 0x0005e20008300407 */
[----:B------:R-:W-:Y:S01]  /*4d20*/  UPLOP3.LUT UP1, UPT, UPT, UPT, UPT, 0x80, 0x8 ;  /* 0x000000000008789c */ /* 0x000fe20003f2f070 */
[----:B------:R-:W-:Y:S01]  /*4d30*/  SYNCS.ARRIVE.TRANS64.RED.A1T0 RZ, [UR13], RZ ;  /* 0x000000ffffff79a7 */ /* 0x000fe2000810040d */
[----:B------:R-:W-:Y:S09]  /*4d40*/  @P3 BRA `(.L_x_85) ;  /* 0xfffffff000a03947 */ /* 0x000ff2000383ffff */
[----:B------:R-:W-:-:S04]  /*4d50*/  SHF.L.U32 R2, R29, 0x1f, RZ ;  /* 0x0000001f1d027819 */ /* 0x000fc800000006ff */
[----:B------:R-:W1:Y:S02]  /*4d60*/  SYNCS.PHASECHK.TRANS64.TRYWAIT P0, [UR7+0xc0], R2 ;  /* 0x0000c002ff0075a7 */ /* 0x000e640008001107 */
[----:B-1----:R-:W-:Y:S05]  /*4d70*/  @!P0 BRA `(.L_x_86) ;  /* 0x0000005000608947 */ /* 0x002fea0003800000 */
.L_x_182:
[----:B------:R-:W3:Y:S02]  /*4d80*/  SYNCS.PHASECHK.TRANS64.TRYWAIT P0, [UR7+0xc8], R2 ;  /* 0x0000c802ff0075a7 */ /* 0x000ee40008001107 */
[----:B---3--:R-:W-:Y:S05]  /*4d90*/  @!P0 BRA `(.L_x_87) ;  /* 0x0000005000708947 */ /* 0x008fea0003800000 */
.L_x_184:
[----:B------:R-:W3:Y:S02]  /*4da0*/  SYNCS.PHASECHK.TRANS64.TRYWAIT P0, [UR7+0xd0], R2 ;  /* 0x0000d002ff0075a7 */ /* 0x000ee40008001107 */
[----:B---3--:R-:W-:Y:S05]  /*4db0*/  @!P0 BRA `(.L_x_88) ;  /* 0x0000005000808947 */ /* 0x008fea0003800000 */
.L_x_186:
[----:B-1----:R-:W-:-:S07]  /*4dc0*/  MOV R0, UR7 ;  /* 0x0000000700007c02 */ /* 0x002fce0008000f00 */
.L_x_89:
[----:B-1----:R-:W-:-:S04]  /*4dd0*/  SHF.L.U32 R2, R29, 0x1f, RZ ;  /* 0x0000001f1d027819 */ /* 0x002fc800000006ff */
[----:B------:R1:W3:Y:S03]  /*4de0*/  SYNCS.PHASECHK.TRANS64.TRYWAIT P0, [R0+URZ+0xd8], R2 ;  /* 0x0000d802000075a7 */ /* 0x0002e600080011ff */
[----:B---3--:R-:W-:Y:S05]  /*4df0*/  @!P0 NANOSLEEP.SYNCS 0x989680 ;  /* 0x009896800000895d */ /* 0x008fea0003900000 */
[----:B------:R-:W3:Y:S02]  /*4e00*/  @!P0 SYNCS.PHASECHK.TRANS64 P0, [R0+URZ+0xd8], R2 ;  /* 0x0000d802000085a7 */ /* 0x000ee400080010ff */
[----:B--23--:R-:W-:Y:S05]  /*4e10*/  @P0 EXIT ;  /* 0x000000000000094d */ /* 0x00cfea0003800000 */
[----:B------:R-:W-:Y:S05]  /*4e20*/  BRA `(.L_x_89) ;  /* 0xfffffffc00e87947 */ /* 0x000fea000383ffff */
.L_x_74:
[----:B------:R-:W-:-:S06]  /*4e30*/  UISETP.GE.AND UP1, UPT, UR8, 0x4, UPT ;  /* 0x000000040800788c */ /* 0x000fcc000bf26270 */
[----:B------:R-:W-:-:S13]  /*4e40*/  PLOP3.LUT P0, PT, PT, PT, UP1, 0x80, 0x8 ;  /* 0x000000000008781c */ /* 0x000fda0003f0f018 */
[----:B------:R-:W-:Y:S05]  /*4e50*/  @!P0 EXIT ;  /* 0x000000000000894d */ /* 0x000fea0003800000 */
[----:B------:R-:W-:Y:S01]  /*4e60*/  BAR.SYNC.DEFER_BLOCKING 0x6, 0xa0 ;  /* 0x0182800000007b1d */ /* 0x000fe20000010000 */
[C---:B------:R-:W-:Y:S01]  /*4e70*/  IMAD.SHL.U32 R3, R108.reuse, 0x40, RZ ;  /* 0x000000406c037824 */ /* 0x040fe200078e00ff */
[C---:B------:R-:W-:Y:S01]  /*4e80*/  LOP3.LUT R110, R108.reuse, 0x60, RZ, 0xc0, !PT ;  /* 0x000000606c6e7812 */ /* 0x040fe200078ec0ff */
[C---:B------:R-:W-:Y:S01]  /*4e90*/  IMAD.SHL.U32 R100, R108.reuse, 0x20, RZ ;  /* 0x000000206c647824 */ /* 0x040fe200078e00ff */
[----:B------:R-:W-:Y:S01]  /*4ea0*/  CS2R R106, SRZ ;  /* 0x00000000006a7805 */ /* 0x000fe2000001ff00 */
[C---:B------:R-:W-:Y:S01]  /*4eb0*/  IMAD.SHL.U32 R4, R108.reuse, 0x2, RZ ;  /* 0x000000026c047824 */ /* 0x040fe200078e00ff */
[----:B------:R-:W-:Y:S02]  /*4ec0*/  UMOV UR49, 0x400 ;  /* 0x0000040000317882 */ /* 0x000fe40000000000 */
[----:B------:R-:W1:Y:S01]  /*4ed0*/  LDC R99, c[0x0][0x370] ;  /* 0x0000dc00ff637b82 */ /* 0x000e620000000800 */
[----:B------:R-:W-:Y:S01]  /*4ee0*/  ULEA UR49, UR37, UR49, 0x18 ;  /* 0x0000003125317291 */ /* 0x000fe2000f8ec0ff */
[----:B------:R-:W-:Y:S01]  /*4ef0*/  LOP3.LUT R2, R3, 0x180, RZ, 0xc0, !PT ;  /* 0x0000018003027812 */ /* 0x000fe200078ec0ff */
[----:B------:R-:W-:Y:S01]  /*4f00*/  IMAD.U32 R46, R108, 0x10000, RZ ;  /* 0x000100006c2e7824 */ /* 0x000fe200078e00ff */
[----:B------:R-:W-:Y:S01]  /*4f10*/  LOP3.LUT R100, R100, 0xc00, RZ, 0xc0, !PT ;  /* 0x00000c0064647812 */ /* 0x000fe200078ec0ff */
[----:B------:R-:W-:Y:S01]  /*4f20*/  UIADD3 UR4, UPT, UPT, UR49, 0x4200, URZ ;  /* 0x0000420031047890 */ /* 0x000fe2000fffe0ff */
[----:B------:R-:W-:Y:S01]  /*4f30*/  LOP3.LUT R4, R2, 0x20, R4, 0xf8, !PT ;  /* 0x0000002002047812 */ /* 0x000fe200078ef804 */
[----:B------:R-:W-:Y:S01]  /*4f40*/  IMAD.SHL.U32 R2, R108, 0x8, RZ ;  /* 0x000000086c027824 */ /* 0x000fe200078e00ff */
[----:B------:R-:W2:Y:S01]  /*4f50*/  LDC R42, c[0x0][0xb0c] ;  /* 0x0002c300ff2a7b82 */ /* 0x000ea20000000800 */
[----:B------:R-:W-:Y:S01]  /*4f60*/  LOP3.LUT R100, R100, 0x40, R3, 0xf8, !PT ;  /* 0x0000004064647812 */ /* 0x000fe200078ef803 */
[----:B------:R-:W-:Y:S01]  /*4f70*/  IMAD.MOV.U32 R45, RZ, RZ, RZ ;  /* 0x000000ffff2d7224 */ /* 0x000fe200078e00ff */
[----:B------:R-:W-:Y:S01]  /*4f80*/  LOP3.LUT R46, R46, 0x600000, RZ, 0xc0, !PT ;  /* 0x006000002e2e7812 */ /* 0x000fe200078ec0ff */
[----:B------:R-:W-:Y:S01]  /*4f90*/  IMAD.MOV.U32 R112, RZ, RZ, RZ ;  /* 0x000000ffff707224 */ /* 0x000fe200078e00ff */
[----:B------:R-:W-:-:S02]  /*4fa0*/  LOP3.LUT R108, R108, 0x2, RZ, 0xc0, !PT ;  /* 0x000000026c6c7812 */ /* 0x000fc400078ec0ff */
[----:B------:R-:W-:Y:S02]  /*4fb0*/  CS2R R104, SRZ ;  /* 0x0000000000687805 */ /* 0x000fe4000001ff00 */
[----:B------:R-:W-:Y:S01]  /*4fc0*/  LOP3.LUT R2, R4, 0x30, R2, 0x78, !PT ;  /* 0x0000003004027812 */ /* 0x000fe200078e7802 */
[----:B------:R-:W4:Y:S01]  /*4fd0*/  LDC R97, c[0x0][0xb20] ;  /* 0x0002c800ff617b82 */ /* 0x000f220000000800 */
[----:B------:R-:W3:Y:S01]  /*4fe0*/  LDS R0, [UR49+0x1a0] ;  /* 0x0001a031ff007984 */ /* 0x000ee20008000800 */
[----:B------:R-:W-:Y:S01]  /*4ff0*/  LOP3.LUT R100, R100, 0x200, R3, 0xf8, !PT ;  /* 0x0000020064647812 */ /* 0x000fe200078ef803 */
[----:B------:R-:W-:Y:S01]  /*5000*/  IMAD.MOV R102, RZ, RZ, -R108 ;  /* 0x000000ffff667224 */ /* 0x000fe200078e0a6c */
[----:B------:R-:W1:Y:S01]  /*5010*/  LDCU.64 UR52, c[0x0][0x348] ;  /* 0x00006900ff3477ac */ /* 0x000e620008000a00 */
[----:B------:R-:W-:Y:S01]  /*5020*/  IMAD.U32 R109, RZ, RZ, UR4 ;  /* 0x00000004ff6d7e24 */ /* 0x000fe2000f8e00ff */
[----:B------:R-:W-:Y:S02]  /*5030*/  LOP3.LUT R100, R100, R2, RZ, 0xfc, !PT ;  /* 0x0000000264647212 */ /* 0x000fe400078efcff */
[----:B------:R-:W1:Y:S01]  /*5040*/  LDC R41, c[0x0][0xb30] ;  /* 0x0002cc00ff297b82 */ /* 0x000e620000000800 */
[----:B------:R-:W1:Y:S01]  /*5050*/  LDCU.64 UR38, c[0x0][0x888] ;  /* 0x00011100ff2677ac */ /* 0x000e620008000a00 */
[----:B------:R-:W1:Y:S06]  /*5060*/  LDCU.64 UR44, c[0x0][0x890] ;  /* 0x00011200ff2c77ac */ /* 0x000e6c0008000a00 */
[----:B------:R-:W1:Y:S01]  /*5070*/  LDC.64 R92, c[0x0][0xb10] ;  /* 0x0002c400ff5c7b82 */ /* 0x000e620000000a00 */
[----:B------:R-:W-:-:S07]  /*5080*/  UIADD3 UR48, UPT, UPT, UR49, 0x200, URZ ;  /* 0x0000020031307890 */ /* 0x000fce000fffe0ff */
[----:B------:R-:W1:Y:S08]  /*5090*/  LDC.64 R38, c[0x0][0xb18] ;  /* 0x0002c600ff267b82 */ /* 0x000e700000000a00 */
[----:B------:R-:W1:Y:S08]  /*50a0*/  LDC.64 R36, c[0x0][0xb28] ;  /* 0x0002ca00ff247b82 */ /* 0x000e700000000a00 */
[----:B------:R-:W1:Y:S01]  /*50b0*/  LDC.64 R90, c[0x0][0x8b0] ;  /* 0x00022c00ff5a7b82 */ /* 0x000e620000000a00 */
[----:B---3--:R-:W-:-:S07]  /*50c0*/  IMAD.IADD R46, R0, 0x1, R46 ;  /* 0x00000001002e7824 */ /* 0x008fce00078e022e */
[----:B------:R-:W3:Y:S08]  /*50d0*/  LDC.64 R88, c[0x0][0x8a8] ;  /* 0x00022a00ff587b82 */ /* 0x000ef00000000a00 */
[----:B--2-4-:R-:W1:Y:S02]  /*50e0*/  LDC R98, c[0x0][0x374] ;  /* 0x0000dd00ff627b82 */ /* 0x014e640000000800 */
.L_x_131:
[----:B------:R-:W-:Y:S02]  /*50f0*/  LEA R0, R112, UR49, 0x3 ;  /* 0x0000003170007c11 */ /* 0x000fe4000f8e18ff */
[----:B------:R-:W-:Y:S02]  /*5100*/  SHF.L.U32 R2, R106, 0x1f, RZ ;  /* 0x0000001f6a027819 */ /* 0x000fe400000006ff */
[----:B------:R-:W-:Y:S02]  /*5110*/  LEA R16, R112, UR49, 0x4 ;  /* 0x0000003170107c11 */ /* 0x000fe4000f8e20ff */
[----:B------:R-:W2:Y:S02]  /*5120*/  SYNCS.PHASECHK.TRANS64.TRYWAIT P0, [R0+URZ+0xf0], R2 ;  /* 0x0000f002000075a7 */ /* 0x000ea400080011ff */
[----:B-12---:R-:W-:Y:S05]  /*5130*/  @!P0 BRA `(.L_x_90) ;  /* 0x0000004c00b88947 */ /* 0x006fea0003800000 */
.L_x_187:
[----:B------:R-:W4:Y:S01]  /*5140*/  LDC.64 R10, c[0x0][0xb10] ;  /* 0x0002c400ff0a7b82 */ /* 0x000f220000000a00 */
[----:B------:R-:W3:Y:S01]  /*5150*/  LDS.128 R16, [R16+0x180] ;  /* 0x0001800010107984 */ /* 0x000ee20000000c00 */
[----:B-1----:R-:W-:Y:S01]  /*5160*/  ISETP.NE.AND P1, PT, R41, 0x1, PT ;  /* 0x000000012900780c */ /* 0x002fe20003f25270 */
[----:B--2---:R-:W-:Y:S01]  /*5170*/  VIADD R0, R0, 0x100 ;  /* 0x0000010000007836 */ /* 0x004fe20000000000 */
[----:B------:R-:W-:Y:S04]  /*5180*/  ISETP.GE.AND P0, PT, R40, 0x1, PT ;  /* 0x000000012800780c */ /* 0x000fe80003f06270 */
[----:B------:R-:W1:Y:S01]  /*5190*/  LDC.64 R8, c[0x0][0xb18] ;  /* 0x0002c600ff087b82 */ /* 0x000e620000000a00 */
[----:B------:R-:W-:Y:S01]  /*51a0*/  PRMT R0, RZ, 0x654, R0 ;  /* 0x00000654ff007816 */ /* 0x000fe20000000000 */
[----:B------:R-:W-:Y:S01]  /*51b0*/  @!PT LDS RZ, [RZ] ;  /* 0x00000000fffff984 */ /* 0x000fe20000000800 */
[----:B------:R-:W-:Y:S01]  /*51c0*/  @!PT LDS RZ, [RZ] ;  /* 0x00000000fffff984 */ /* 0x000fe20000000800 */
[----:B------:R-:W-:Y:S01]  /*51d0*/  @!PT LDS RZ, [RZ] ;  /* 0x00000000fffff984 */ /* 0x000fe20000000800 */
[----:B------:R-:W-:Y:S01]  /*51e0*/  @!PT LDS RZ, [RZ] ;  /* 0x00000000fffff984 */ /* 0x000fe20000000800 */
[----:B------:R2:W-:Y:S06]  /*51f0*/  MEMBAR.ALL.CTA ;  /* 0x0000000000007992 */ /* 0x0005ec0000008000 */
[----:B--2---:R-:W2:Y:S01]  /*5200*/  FENCE.VIEW.ASYNC.S ;  /* 0x00000000000073c6 */ /* 0x004ea20000000000 */
[----:B------:R-:W1:Y:S08]  /*5210*/  @!P1 LDC R12, c[0x0][0xb20] ;  /* 0x0002c800ff0c9b82 */ /* 0x000e700000000800 */
[----:B------:R-:W1:Y:S01]  /*5220*/  @!P1 LDC R7, c[0x0][0xb0c] ;  /* 0x0002c300ff079b82 */ /* 0x000e620000000800 */
[----:B--2---:R2:W-:Y:S01]  /*5230*/  SYNCS.ARRIVE.TRANS64.RED.A1T0 RZ, [R0+URZ], RZ ;  /* 0x000000ff00ff79a7 */ /* 0x0045e200081004ff */
[----:B---3--:R-:W-:Y:S04]  /*5240*/  LOP3.LUT P4, RZ, R18, 0x1, RZ, 0xc0, !PT ;  /* 0x0000000112ff7812 */ /* 0x008fe8000788c0ff */
[----:B------:R-:W-:Y:S09]  /*5250*/  P2R R111, PR, RZ, 0x10 ;  /* 0x00000010ff6f7803 */ /* 0x000ff20000000000 */
[----:B------:R-:W-:Y:S02]  /*5260*/  @P4 MOV R44, R16 ;  /* 0x00000010002c4202 */ /* 0x000fe40000000f00 */
[----:B------:R-:W-:Y:S01]  /*5270*/  @P4 LOP3.LUT R43, R17, 0xffff, RZ, 0xc0, !PT ;  /* 0x0000ffff112b4812 */ /* 0x000fe200078ec0ff */
[----:B--2-4-:R-:W-:Y:S06]  /*5280*/  @!P0 BRA `(.L_x_91) ;  /* 0x0000000000a48947 */ /* 0x014fec0003800000 */
[----:B------:R-:W-:Y:S01]  /*5290*/  IMAD.HI.U32 R0, R98, R39, RZ ;  /* 0x0000002762007227 */ /* 0x000fe200078e00ff */
[----:B------:R-:W-:Y:S02]  /*52a0*/  ISETP.NE.AND P0, PT, R38, 0x1, PT ;  /* 0x000000012600780c */ /* 0x000fe40003f05270 */
[----:B------:R-:W-:Y:S01]  /*52b0*/  ISETP.NE.AND P2, PT, R40, 0x1, PT ;  /* 0x000000012800780c */ /* 0x000fe20003f45270 */
[----:B------:R-:W-:Y:S01]  /*52c0*/  IMAD.HI.U32 R4, R99, R92, RZ ;  /* 0x0000005c63047227 */ /* 0x000fe200078e00ff */
[----:B------:R-:W-:Y:S02]  /*52d0*/  SHF.R.U32.HI R0, RZ, R97, R0 ;  /* 0x00000061ff007219 */ /* 0x000fe40000011600 */
[----:B------:R-:W-:Y:S01]  /*52e0*/  ISETP.NE.AND P3, PT, R42, 0x1, PT ;  /* 0x000000012a00780c */ /* 0x000fe20003f65270 */
[----:B------:R-:W-:Y:S01]  /*52f0*/  IMAD.HI.U32 R6, R43, R39, RZ ;  /* 0x000000272b067227 */ /* 0x000fe200078e00ff */
[-C--:B------:R-:W-:Y:S02]  /*5300*/  SHF.R.U32.HI R4, RZ, R93.reuse, R4 ;  /* 0x0000005dff047219 */ /* 0x080fe40000011604 */
[----:B------:R-:W-:Y:S01]  /*5310*/  SEL R0, R98, R0, !P0 ;  /* 0x0000000062007207 */ /* 0x000fe20004000000 */
[----:B------:R-:W-:Y:S01]  /*5320*/  IMAD.HI.U32 R5, R44, R92, RZ ;  /* 0x0000005c2c057227 */ /* 0x000fe200078e00ff */
[----:B------:R-:W-:Y:S03]  /*5330*/  SEL R4, R99, R4, !P3 ;  /* 0x0000000463047207 */ /* 0x000fe60005800000 */
[-C--:B------:R-:W-:Y:S01]  /*5340*/  IMAD.HI.U32 R3, R0, R36.reuse, RZ ;  /* 0x0000002400037227 */ /* 0x080fe200078e00ff */
[----:B------:R-:W-:Y:S03]  /*5350*/  SHF.R.U32.HI R5, RZ, R93, R5 ;  /* 0x0000005dff057219 */ /* 0x000fe60000011605 */
[----:B------:R-:W-:Y:S01]  /*5360*/  IMAD.HI.U32 R2, R4, R36, RZ ;  /* 0x0000002404027227 */ /* 0x000fe200078e00ff */
[----:B------:R-:W-:Y:S02]  /*5370*/  @P2 SHF.R.U32.HI R0, RZ, R37, R3 ;  /* 0x00000025ff002219 */ /* 0x000fe40000011603 */
[----:B------:R-:W-:Y:S02]  /*5380*/  SHF.R.U32.HI R3, RZ, R97, R6 ;  /* 0x00000061ff037219 */ /* 0x000fe40000011606 */
[----:B------:R-:W-:Y:S01]  /*5390*/  @P2 SHF.R.U32.HI R4, RZ, R37, R2 ;  /* 0x00000025ff042219 */ /* 0x000fe20000011602 */
[----:B------:R-:W-:Y:S01]  /*53a0*/  IMAD R0, R40, R0, RZ ;  /* 0x0000000028007224 */ /* 0x000fe200078e02ff */
[----:B------:R-:W-:Y:S02]  /*53b0*/  SEL R3, R43, R3, !P0 ;  /* 0x000000032b037207 */ /* 0x000fe40004000000 */
[----:B------:R-:W-:Y:S01]  /*53c0*/  SEL R2, R44, R5, !P3 ;  /* 0x000000052c027207 */ /* 0x000fe20005800000 */
[----:B------:R-:W-:Y:S01]  /*53d0*/  IMAD R5, R40, R4, RZ ;  /* 0x0000000428057224 */ /* 0x000fe200078e02ff */
[C---:B------:R-:W-:Y:S01]  /*53e0*/  ISETP.GE.AND P0, PT, R3.reuse, R0, PT ;  /* 0x000000000300720c */ /* 0x040fe20003f06270 */
[C---:B------:R-:W-:Y:S03]  /*53f0*/  IMAD.HI.U32 R0, R3.reuse, R36, RZ ;  /* 0x0000002403007227 */ /* 0x040fe600078e00ff */
[C---:B------:R-:W-:Y:S02]  /*5400*/  ISETP.GE.OR P0, PT, R2.reuse, R5, P0 ;  /* 0x000000050200720c */ /* 0x040fe40000706670 */
[----:B------:R-:W-:Y:S04]  /*5410*/  SHF.R.U32.HI R0, RZ, R37, R0 ;  /* 0x00000025ff007219 */ /* 0x000fe80000011600 */
[C---:B------:R-:W-:Y:S05]  /*5420*/  SEL R6, R3.reuse, R0, !P2 ;  /* 0x0000000003067207 */ /* 0x040fea0005000000 */
        /* <DEDUP_REMOVED lines=14> */
[----:B------:R-:W-:Y:S07]  /*5510*/  IMAD R43, R3, R38, R43 ;  /* 0x00000026032b7224 */ /* 0x000fee00078e022b */
.L_x_91:
[----:B-1----:R-:W-:Y:S01]  /*5520*/  @!P1 ISETP.NE.AND P0, PT, R8, 0x1, PT ;  /* 0x000000010800980c */ /* 0x002fe20003f05270 */
[----:B------:R-:W-:Y:S01]  /*5530*/  @!P1 IMAD.HI.U32 R0, R44, R10, RZ ;  /* 0x0000000a2c009227 */ /* 0x000fe200078e00ff */
[----:B------:R-:W-:Y:S01]  /*5540*/  @!P1 ISETP.NE.AND P2, PT, R7, 0x1, PT ;  /* 0x000000010700980c */ /* 0x000fe20003f45270 */
[----:B------:R-:W-:Y:S01]  /*5550*/  ULOP3.LUT UP0, URZ, UR48, 0x1b0, URZ, 0xc0, !UPT ;  /* 0x000001b030ff7892 */ /* 0x000fe2000f80c0ff */
[----:B------:R-:W-:Y:S01]  /*5560*/  R2UR UR42, R15 ;  /* 0x000000000f2a72ca */ /* 0x000fe200000e0000 */
[C---:B------:R-:W-:Y:S01]  /*5570*/  @!P1 IMAD.HI.U32 R2, R43.reuse, R9, RZ ;  /* 0x000000092b029227 */ /* 0x040fe200078e00ff */
[----:B------:R-:W-:Y:S02]  /*5580*/  @!P1 SHF.R.U32.HI R0, RZ, R11, R0 ;  /* 0x0000000bff009219 */ /* 0x000fe40000011600 */
[----:B------:R-:W-:Y:S01]  /*5590*/  R2UR UR41, R14 ;  /* 0x000000000e2972ca */ /* 0x000fe200000e0000 */
[----:B------:R-:W-:Y:S01]  /*55a0*/  VIADD R112, R112, 0x1 ;  /* 0x0000000170707836 */ /* 0x000fe20000000000 */
[----:B------:R-:W-:Y:S02]  /*55b0*/  @!P1 SHF.R.U32.HI R2, RZ, R12, R2 ;  /* 0x0000000cff029219 */ /* 0x000fe40000011602 */
[----:B------:R-:W-:Y:S02]  /*55c0*/  @!P1 SEL R3, R44, R0, !P2 ;  /* 0x000000002c039207 */ /* 0x000fe40005000000 */
[----:B------:R-:W-:Y:S02]  /*55d0*/  @!P1 SEL R2, R43, R2, !P0 ;  /* 0x000000022b029207 */ /* 0x000fe40004000000 */
[----:B------:R-:W-:Y:S01]  /*55e0*/  @P4 SHF.R.U32.HI R103, RZ, 0x10, R17 ;  /* 0x00000010ff674819 */ /* 0x000fe20000011611 */
[----:B------:R-:W-:Y:S02]  /*55f0*/  USHF.L.U32 UR42, UR42, 0x6, URZ ;  /* 0x000000062a2a7899 */ /* 0x000fe400080006ff */
[----:B------:R-:W-:Y:S02]  /*5600*/  @!P1 IMAD.IADD R0, R2, 0x1, -R3 ;  /* 0x0000000102009824 */ /* 0x000fe400078e0a03 */
[----:B------:R-:W-:Y:S01]  /*5610*/  @!P1 IMAD.IADD R2, R3, 0x1, -R2 ;  /* 0x0000000103029824 */ /* 0x000fe200078e0a02 */
[----:B------:R-:W-:Y:S01]  /*5620*/  USHF.L.U32 UR41, UR41, 0x8, URZ ;  /* 0x0000000829297899 */ /* 0x000fe200080006ff */
[----:B------:R-:W-:Y:S02]  /*5630*/  @!P1 IMAD R44, R0, R7, R44 ;  /* 0x00000007002c9224 */ /* 0x000fe400078e022c */
[----:B------:R-:W-:Y:S01]  /*5640*/  @!P1 IMAD R43, R2, R8, R43 ;  /* 0x00000008022b9224 */ /* 0x000fe200078e022b */
[----:B------:R-:W-:Y:S08]  /*5650*/  BRA.U !UP0, `(.L_x_92) ;  /* 0x0000000108407547 */ /* 0x000ff0000b800000 */
[----:B------:R-:W1:Y:S01]  /*5660*/  LDCU.64 UR8, c[0x4][0x88] ;  /* 0x01001100ff0877ac */ /* 0x000e620008000a00 */
[----:B------:R-:W-:Y:S01]  /*5670*/  MOV R3, 0x0 ;  /* 0x0000000000037802 */ /* 0x000fe20000000f00 */
[----:B------:R-:W-:Y:S02]  /*5680*/  HFMA2 R12, -RZ, RZ, 0, 5.9604644775390625e-08 ;  /* 0x00000001ff0c7431 */ /* 0x000fe400000001ff */
[----:B------:R-:W-:Y:S02]  /*5690*/  IMAD.MOV.U32 R8, RZ, RZ, 0x70 ;  /* 0x00000070ff087424 */ /* 0x000fe400078e00ff */
[----:B------:R-:W-:Y:S01]  /*56a0*/  IMAD.MOV.U32 R13, RZ, RZ, RZ ;  /* 0x000000ffff0d7224 */ /* 0x000fe200078e00ff */
[----:B------:R-:W2:Y:S01]  /*56b0*/  LDCU.64 UR6, c[0x4][0x90] ;  /* 0x01001200ff0677ac */ /* 0x000ea20008000a00 */
[----:B------:R-:W3:Y:S01]  /*56c0*/  LDC.64 R2, c[0x4][R3] ;  /* 0x0100000003027b82 */ /* 0x000ee20000000a00 */
[----:B------:R-:W4:Y:S01]  /*56d0*/  LDCU.64 UR4, c[0x4][0x8] ;  /* 0x01000100ff0477ac */ /* 0x000f220008000a00 */
[----:B-1----:R-:W-:Y:S01]  /*56e0*/  MOV R5, UR9 ;  /* 0x0000000900057c02 */ /* 0x002fe20008000f00 */
[----:B------:R-:W-:Y:S01]  /*56f0*/  IMAD.U32 R4, RZ, RZ, UR8 ;  /* 0x00000008ff047e24 */ /* 0x000fe2000f8e00ff */
[----:B--2---:R-:W-:Y:S01]  /*5700*/  MOV R7, UR7 ;  /* 0x0000000700077c02 */ /* 0x004fe20008000f00 */
[----:B------:R-:W-:Y:S01]  /*5710*/  IMAD.U32 R6, RZ, RZ, UR6 ;  /* 0x00000006ff067e24 */ /* 0x000fe2000f8e00ff */
[----:B----4-:R-:W-:Y:S01]  /*5720*/  MOV R11, UR5 ;  /* 0x00000005000b7c02 */ /* 0x010fe20008000f00 */
[----:B------:R-:W-:Y:S02]  /*5730*/  IMAD.U32 R10, RZ, RZ, UR4 ;  /* 0x00000004ff0a7e24 */ /* 0x000fe4000f8e00ff */
[----:B------:R-:W-:Y:S07]  /*5740*/  LEPC R20, `(.L_x_92) ;  /* 0x000000001014794e */ /* 0x000fee0000000000 */
[----:B---3-5:R-:W-:Y:S05]  /*5750*/  CALL.ABS.NOINC R2 ;  /* 0x0000000002007343 */ /* 0x028fea0003c00000 */
.L_x_92:
[----:B------:R-:W-:Y:S01]  /*5760*/  LOP3.LUT P0, RZ, R109, 0x1b0, RZ, 0xc0, !PT ;  /* 0x000001b06dff7812 */ /* 0x000fe2000780c0ff */
[----:B------:R-:W-:Y:S11]  /*5770*/  BSSY.RECONVERGENT B6, `(.L_x_93) ;  /* 0x0000013000067945 */ /* 0x000ff60003800200 */
[----:B------:R-:W-:Y:S01]  /*5780*/  @!UPT UIADD3 URZ, UPT, UPT, URZ, URZ, URZ ;  /* 0x000000fffffff290 */ /* 0x000fe2000fffe0ff */
[----:B------:R-:W-:Y:S05]  /*5790*/  @!P0 BRA `(.L_x_94) ;  /* 0x0000000000408947 */ /* 0x000fea0003800000 */
        /* <DEDUP_REMOVED lines=16> */
.L_x_94:
[----:B------:R-:W-:Y:S05]  /*58a0*/  BSYNC.RECONVERGENT B6 ;  /* 0x0000000000067941 */ /* 0x000fea0003800200 */
.L_x_93:
[----:B------:R-:W-:Y:S01]  /*58b0*/  ISETP.NE.U32.AND P4, PT, R90, RZ, PT ;  /* 0x000000ff5a00720c */ /* 0x000fe20003f85070 */
[----:B------:R-:W-:Y:S01]  /*58c0*/  UISETP.NE.AND UP2, UPT, UR50, URZ, UPT ;  /* 0x000000ff3200728c */ /* 0x000fe2000bf45270 */
[----:B------:R-:W-:Y:S01]  /*58d0*/  ISETP.NE.U32.AND P2, PT, RZ, UR38, PT ;  /* 0x00000026ff007c0c */ /* 0x000fe2000bf45070 */
[----:B------:R-:W-:Y:S01]  /*58e0*/  UISETP.NE.U32.AND UP1, UPT, UR44, URZ, UPT ;  /* 0x000000ff2c00728c */ /* 0x000fe2000bf25070 */
[----:B------:R-:W-:Y:S01]  /*58f0*/  ISETP.NE.AND.EX P4, PT, R91, RZ, PT, P4 ;  /* 0x000000ff5b00720c */ /* 0x000fe20003f85340 */
[----:B------:R-:W-:Y:S01]  /*5900*/  UPLOP3.LUT UP0, UPT, UPT, UPT, UPT, 0x40, 0x4 ;  /* 0x000000000004789c */ /* 0x000fe20003f0e870 */
[----:B------:R-:W-:Y:S01]  /*5910*/  ISETP.NE.AND.EX P2, PT, RZ, UR39, PT, P2 ;  /* 0x00000027ff007c0c */ /* 0x000fe2000bf45320 */
[----:B------:R-:W-:Y:S01]  /*5920*/  UISETP.NE.AND.EX UP1, UPT, UR45, URZ, UPT, UP1 ;  /* 0x000000ff2d00728c */ /* 0x000fe2000bf25310 */
[----:B------:R-:W-:Y:S04]  /*5930*/  PLOP3.LUT P1, PT, PT, PT, UP2, 0x80, 0x8 ;  /* 0x000000000008781c */ /* 0x000fe80003f2f028 */
[----:B------:R-:W-:Y:S06]  /*5940*/  @UP2 UPLOP3.LUT UP0, UPT, UPT, UPT, UP1, 0x80, 0x8 ;  /* 0x000000000008289c */ /* 0x000fec0003f0f010 */
[----:B------:R-:W-:Y:S01]  /*5950*/  PLOP3.LUT P0, PT, PT, PT, UP0, 0x80, 0x8 ;  /* 0x000000000008781c */ /* 0x000fe20003f0f008 */
[----:B------:R-:W-:Y:S01]  /*5960*/  @!UPT UIADD3 URZ, UPT, UPT, URZ, URZ, URZ ;  /* 0x000000fffffff290 */ /* 0x000fe2000fffe0ff */
[----:B------:R-:W-:Y:S11]  /*5970*/  BRA.U !UP1, `(.L_x_95) ;  /* 0x0000000109387547 */ /* 0x000ff6000b800000 */
[----:B------:R-:W-:Y:S01]  /*5980*/  UISETP.NE.U32.AND UP0, UPT, UR38, URZ, UPT ;  /* 0x000000ff2600728c */ /* 0x000fe2000bf05070 */
[----:B------:R-:W-:Y:S02]  /*5990*/  HFMA2 R0, -RZ, RZ, 0, 5.9604644775390625e-08 ;  /* 0x00000001ff007431 */ /* 0x000fe400000001ff */
[----:B------:R-:W-:Y:S01]  /*59a0*/  IMAD.MOV.U32 R96, RZ, RZ, 0x1 ;  /* 0x00000001ff607424 */ /* 0x000fe200078e00ff */
[----:B------:R-:W-:Y:S06]  /*59b0*/  UISETP.NE.AND.EX UP0, UPT, UR39, URZ, UPT, UP0 ;  /* 0x000000ff2700728c */ /* 0x000fec000bf05300 */
[----:B------:R-:W-:Y:S05]  /*59c0*/  PLOP3.LUT P3, PT, PT, PT, UP0, 0x80, 0x8 ;  /* 0x000000000008781c */ /* 0x000fea0003f6f008 */
[----:B------:R-:W1:Y:S01]  /*59d0*/  @UP0 LDCU.64 UR6, c[0x0][0x888] ;  /* 0x00011100ff0607ac */ /* 0x000e620008000a00 */
[----:B------:R-:W-:Y:S07]  /*59e0*/  @UP0 UIMAD UR4, UR36, UR44, URZ ;  /* 0x0000002c240402a4 */ /* 0x000fee000f8e02ff */
[----:B------:R-:W-:Y:S01]  /*59f0*/  @!P3 PRMT R96, R0, 0x7610, R96 ;  /* 0x000076100060b816 */ /* 0x000fe20000000060 */
[----:B-1----:R-:W-:Y:S03]  /*5a00*/  @UP0 UIMAD.WIDE UR6, UR4, 0x4, UR6 ;  /* 0x00000004040608a5 */ /* 0x002fe6000f8e0206 */
[----:B------:R-:W1:Y:S03]  /*5a10*/  @!UP0 LDCU UR4, c[0x0][0x880] ;  /* 0x00011000ff0487ac */ /* 0x000e660008000800 */
[----:B------:R-:W-:Y:S01]  /*5a20*/  IMAD.U32 R2, RZ, RZ, UR6 ;  /* 0x00000006ff027e24 */ /* 0x000fe2000f8e00ff */
[----:B------:R-:W-:Y:S05]  /*5a30*/  MOV R3, UR7 ;  /* 0x0000000700037c02 */ /* 0x000fea0008000f00 */
[----:B-----5:R2:W5:Y:S02]  /*5a40*/  @P3 LDG.E R49, desc[UR46][R2.64] ;  /* 0x0000002e02313981 */ /* 0x020564000c1e1900 */
[----:B-12---:R-:W-:Y:S02]  /*5a50*/  @!P3 IMAD.U32 R49, RZ, RZ, UR4 ;  /* 0x00000004ff31be24 */ /* 0x006fe4000f8e00ff */
.L_x_95:
[----:B------:R-:W-:Y:S05]  /*5a60*/  @!P4 BRA `(.L_x_96) ;  /* 0x000000000020c947 */ /* 0x000fea0003800000 */
[----:B------:R-:W-:Y:S04]  /*5a70*/  ISETP.NE.U32.AND P3, PT, R88, RZ, PT ;  /* 0x000000ff5800720c */ /* 0x000fe80003f65070 */
[----:B------:R-:W-:Y:S11]  /*5a80*/  ISETP.NE.AND.EX P3, PT, R89, RZ, PT, P3 ;  /* 0x000000ff5900720c */ /* 0x000ff60003f65330 */
[----:B------:R-:W-:Y:S02]  /*5a90*/  @!UPT UIADD3 URZ, UPT, UPT, URZ, URZ, URZ ;  /* 0x000000fffffff290 */ /* 0x000fe4000fffe0ff */
[----:B------:R-:W1:Y:S01]  /*5aa0*/  @P3 LDC.64 R2, c[0x0][0x8a8] ;  /* 0x00022a00ff023b82 */ /* 0x000e620000000a00 */
[----:B------:R-:W-:Y:S04]  /*5ab0*/  @P3 IMAD R0, R90, UR36, RZ ;  /* 0x000000245a003c24 */ /* 0x000fe8000f8e02ff */
[----:B-1----:R-:W-:Y:S05]  /*5ac0*/  @P3 IMAD.WIDE R2, R0, 0x4, R2 ;  /* 0x0000000400023825 */ /* 0x002fea00078e0202 */
[----:B-----5:R1:W5:Y:S02]  /*5ad0*/  @P3 LDG.E R47, desc[UR46][R2.64] ;  /* 0x0000002e022f3981 */ /* 0x020364000c1e1900 */
[----:B-1----:R-:W2:Y:S02]  /*5ae0*/  @!P3 LDC R47, c[0x0][0x8a0] ;  /* 0x00022800ff2fbb82 */ /* 0x002ea40000000800 */
.L_x_96:
[----:B-----5:R-:W-:Y:S01]  /*5af0*/  FSETP.NEU.AND P4, PT, R49, RZ, PT ;  /* 0x000000ff3100720b */ /* 0x020fe20003f8d000 */
[----:B------:R-:W-:Y:S01]  /*5b00*/  BSSY B1, `(.L_x_97) ;  /* 0x0000042000017945 */ /* 0x000fe20003800000 */
[----:B------:R-:W-:Y:S01]  /*5b10*/  SEL R5, RZ, 0xffffffff, P2 ;  /* 0xffffffffff057807 */ /* 0x000fe20001000000 */
[----:B------:R-:W-:Y:S01]  /*5b20*/  IMAD.MOV.U32 R115, RZ, RZ, 0x1 ;  /* 0x00000001ff737424 */ /* 0x000fe200078e00ff */
[----:B------:R-:W-:Y:S02]  /*5b30*/  LOP3.LUT P3, RZ, R96, 0xff, RZ, 0xc0, !PT ;  /* 0x000000ff60ff7812 */ /* 0x000fe4000786c0ff */
[----:B------:R-:W-:Y:S02]  /*5b40*/  CS2R R86, SRZ ;  /* 0x0000000000567805 */ /* 0x000fe4000001ff00 */
[----:B------:R-:W-:Y:S02]  /*5b50*/  @P1 SEL R0, RZ, 0xffffffff, P4 ;  /* 0xffffffffff001807 */ /* 0x000fe40002000000 */
[----:B------:R-:W-:Y:S02]  /*5b60*/  CS2R R84, SRZ ;  /* 0x0000000000547805 */ /* 0x000fe4000001ff00 */
[----:B------:R-:W-:Y:S02]  /*5b70*/  LEA R2, R105, UR49, 0x3 ;  /* 0x0000003169027c11 */ /* 0x000fe4000f8e18ff */
[----:B------:R-:W-:Y:S02]  /*5b80*/  CS2R R82, SRZ ;  /* 0x0000000000527805 */ /* 0x000fe4000001ff00 */
[----:B------:R-:W-:Y:S02]  /*5b90*/  @P0 SEL R0, R5, R0, !P3 ;  /* 0x0000000005000207 */ /* 0x000fe40005800000 */
[----:B------:R-:W-:Y:S02]  /*5ba0*/  CS2R R80, SRZ ;  /* 0x0000000000507805 */ /* 0x000fe4000001ff00 */
[----:B------:R-:W-:Y:S02]  /*5bb0*/  LEA R113, R45, UR49, 0x3 ;  /* 0x000000312d717c11 */ /* 0x000fe4000f8e18ff */
[----:B------:R-:W-:Y:S02]  /*5bc0*/  @P1 LOP3.LUT R0, R0, 0x1, RZ, 0xc0, !PT ;  /* 0x0000000100001812 */ /* 0x000fe400078ec0ff */
[----:B------:R-:W-:Y:S02]  /*5bd0*/  SHF.L.U32 R3, R107, 0x1f, RZ ;  /* 0x0000001f6b037819 */ /* 0x000fe400000006ff */
[----:B------:R-:W-:Y:S02]  /*5be0*/  ISETP.NE.U32.OR P6, PT, R0, 0x1, !P1 ;  /* 0x000000010000780c */ /* 0x000fe40004fc5470 */
[----:B------:R-:W-:Y:S02]  /*5bf0*/  PLOP3.LUT P2, PT, PT, PT, UP1, 0x80, 0x8 ;  /* 0x000000000008781c */ /* 0x000fe40003f4f018 */
[----:B------:R-:W-:Y:S02]  /*5c00*/  LEA.HI R48, R45, R45, RZ, 0x1 ;  /* 0x0000002d2d307211 */ /* 0x000fe400078f08ff */
[----:B------:R-:W-:Y:S02]  /*5c10*/  SEL R4, RZ, 0xffffffff, P4 ;  /* 0xffffffffff047807 */ /* 0x000fe40002000000 */
[----:B------:R-:W-:Y:S05]  /*5c20*/  P2R R118, PR, RZ, 0x40 ;  /* 0x00000040ff767803 */ /* 0x000fea0000000000 */
[----:B------:R-:W-:Y:S02]  /*5c30*/  @P6 SHF.L.U32 R0, R104, 0x1f, RZ ;  /* 0x0000001f68006819 */ /* 0x000fe400000006ff */
[----:B------:R-:W-:Y:S02]  /*5c40*/  @P2 SEL R4, R5, R4, !P3 ;  /* 0x0000000405042207 */ /* 0x000fe40005800000 */
[----:B------:R1:W3:Y:S02]  /*5c50*/  @P6 SYNCS.PHASECHK.TRANS64.TRYWAIT P1, [R2+URZ+0xa0], R0 ;  /* 0x0000a000020065a7 */ /* 0x0002e400080211ff */
[----:B------:R-:W-:Y:S04]  /*5c60*/  LOP3.LUT R4, R4, 0x1, RZ, 0xc0, !PT ;  /* 0x0000000104047812 */ /* 0x000fe800078ec0ff */
[----:B------:R-:W-:Y:S04]  /*5c70*/  ISETP.NE.U32.AND P5, PT, R4, 0x1, PT ;  /* 0x000000010400780c */ /* 0x000fe80003fa5070 */
[----:B------:R-:W-:Y:S01]  /*5c80*/  P2R R116, PR, RZ, 0x20 ;  /* 0x00000020ff747803 */ /* 0x000fe20000000000 */
[----:B------:R4:W2:Y:S01]  /*5c90*/  SYNCS.PHASECHK.TRANS64.TRYWAIT P0, [R113+URZ+0x110], R3 ;  /* 0x00011003710075a7 */ /* 0x0008a200080011ff */
[C---:B-1----:R-:W-:Y:S01]  /*5ca0*/  IMAD.SHL.U32 R0, R48.reuse, 0x80, RZ ;  /* 0x0000008030007824 */ /* 0x042fe200078e00ff */
[----:B------:R-:W-:Y:S04]  /*5cb0*/  LOP3.LUT R48, R48, 0xffe, RZ, 0xc0, !PT ;  /* 0x00000ffe30307812 */ /* 0x000fe800078ec0ff */
[----:B------:R-:W-:Y:S01]  /*5cc0*/  LOP3.LUT R0, R0, 0xffffff00, RZ, 0xc0, !PT ;  /* 0xffffff0000007812 */ /* 0x000fe200078ec0ff */
[----:B------:R-:W-:Y:S04]  /*5cd0*/  IMAD.IADD R48, R45, 0x1, -R48 ;  /* 0x000000012d307824 */ /* 0x000fe800078e0a30 */
[----:B------:R-:W-:Y:S04]  /*5ce0*/  IMAD.IADD R0, R46, 0x1, R0 ;  /* 0x000000012e007824 */ /* 0x000fe800078e0200 */
[----:B------:R-:W-:Y:S01]  /*5cf0*/  IMAD R48, R48, 0x100000, R0 ;  /* 0x0010000030307824 */ /* 0x000fe200078e0200 */
[----:B---3--:R-:W-:Y:S01]  /*5d00*/  @P6 SEL R115, RZ, 0x1, !P1 ;  /* 0x00000001ff736807 */ /* 0x008fe20004800000 */
[----:B----4-:R-:W-:Y:S06]  /*5d10*/  @!P6 BRA `(.L_x_98) ;  /* 0x000000000080e947 */ /* 0x010fec0003800000 */
[----:B------:R-:W-:Y:S01]  /*5d20*/  @P5 IMAD R5, R105, 0x1000, R100 ;  /* 0x0000100069055824 */ /* 0x000fe200078e0264 */
[----:B------:R-:W-:Y:S01]  /*5d30*/  ISETP.NE.AND P1, PT, R115, RZ, PT ;  /* 0x000000ff7300720c */ /* 0x000fe20003f25270 */
[----:B------:R-:W-:Y:S01]  /*5d40*/  BSSY B0, `(.L_x_99) ;  /* 0x000000b000007945 */ /* 0x000fe20003800000 */
[----:B------:R-:W-:Y:S01]  /*5d50*/  CS2R R82, SRZ ;  /* 0x0000000000527805 */ /* 0x000fe2000001ff00 */
[----:B------:R-:W-:Y:S01]  /*5d60*/  @P5 VIADD R4, R5, UR49 ;  /* 0x0000003105045c36 */ /* 0x000fe20008000000 */
[----:B------:R-:W-:Y:S02]  /*5d70*/  CS2R R80, SRZ ;  /* 0x0000000000507805 */ /* 0x000fe4000001ff00 */
[----:B------:R-:W-:Y:S02]  /*5d80*/  CS2R R86, SRZ ;  /* 0x0000000000567805 */ /* 0x000fe4000001ff00 */
[----:B------:R-:W-:Y:S01]  /*5d90*/  CS2R R84, SRZ ;  /* 0x0000000000547805 */ /* 0x000fe2000001ff00 */
[----:B------:R-:W-:Y:S04]  /*5da0*/  @P5 IMAD R4, R108, -0x10, R4 ;  /* 0xfffffff06c045824 */ /* 0x000fe800078e0204 */
[----:B------:R-:W-:Y:S05]  /*5db0*/  @P1 BRA `(.L_x_100) ;  /* 0x00000000000c1947 */ /* 0x000fea0003800000 */
[----:B------:R-:W-:Y:S04]  /*5dc0*/  SHF.L.U32 R0, R104, 0x1f, RZ ;  /* 0x0000001f68007819 */ /* 0x000fe800000006ff */
[----:B------:R-:W1:Y:S02]  /*5dd0*/  SYNCS.PHASECHK.TRANS64.TRYWAIT P1, [R2+URZ+0xa0], R0 ;  /* 0x0000a000020075a7 */ /* 0x000e6400080211ff */
[----:B-1----:R-:W-:Y:S05]  /*5de0*/  @!P1 BRA `(.L_x_101) ;  /* 0x0000004000a09947 */ /* 0x002fea0003800000 */
.L_x_100:
[----:B------:R-:W-:Y:S05]  /*5df0*/  BSYNC B0 ;  /* 0x0000000000007941 */ /* 0x000fea0003800000 */
.L_x_99:
[----:B------:R-:W-:Y:S01]  /*5e00*/  ISETP.NE.AND P1, PT, R116, RZ, PT ;  /* 0x000000ff7400720c */ /* 0x000fe20003f25270 */
[----:B-1----:R-:W-:Y:S02]  /*5e10*/  VIADD R2, R2, 0xc0 ;  /* 0x000000c002027836 */ /* 0x002fe40000000000 */
[----:B------:R-:W-:Y:S02]  /*5e20*/  IMAD.U32 R0, RZ, RZ, UR37 ;  /* 0x00000025ff007e24 */ /* 0x000fe4000f8e00ff */
[----:B------:R-:W-:Y:S03]  /*5e30*/  VIADD R105, R105, 0x1 ;  /* 0x0000000169697836 */ /* 0x000fe60000000000 */
[----:B------:R-:W-:Y:S05]  /*5e40*/  PRMT R0, R0, 0x654, R2 ;  /* 0x0000065400007816 */ /* 0x000fea0000000002 */
[----:B------:R1:W3:Y:S04]  /*5e50*/  @P1 LDS.128 R80, [R5+UR49+0x200] ;  /* 0x0002003105501984 */ /* 0x0002e80008000c00 */
[----:B------:R1:W4:Y:S01]  /*5e60*/  @P1 LDS.128 R84, [R4+0x210] ;  /* 0x0002100004541984 */ /* 0x0003220000000c00 */
[C---:B------:R-:W-:Y:S01]  /*5e70*/  ISETP.NE.AND P1, PT, R105.reuse, 0x4, PT ;  /* 0x000000046900780c */ /* 0x040fe20003f25270 */
[----:B------:R-:W-:Y:S01]  /*5e80*/  @!PT LDS RZ, [RZ] ;  /* 0x00000000fffff984 */ /* 0x000fe20000000800 */
[----:B------:R-:W-:Y:S01]  /*5e90*/  @!PT LDS RZ, [RZ] ;  /* 0x00000000fffff984 */ /* 0x000fe20000000800 */
[----:B------:R-:W-:Y:S01]  /*5ea0*/  @!PT LDS RZ, [RZ] ;  /* 0x00000000fffff984 */ /* 0x000fe20000000800 */
[----:B------:R-:W-:Y:S01]  /*5eb0*/  @!PT LDS RZ, [RZ] ;  /* 0x00000000fffff984 */ /* 0x000fe20000000800 */
[----:B------:R5:W-:Y:S06]  /*5ec0*/  MEMBAR.ALL.CTA ;  /* 0x0000000000007992 */ /* 0x000bec0000008000 */
[----:B-----5:R-:W5:Y:S01]  /*5ed0*/  FENCE.VIEW.ASYNC.S ;  /* 0x00000000000073c6 */ /* 0x020f620000000000 */
[----:B------:R-:W-:Y:S01]  /*5ee0*/  SEL R105, R105, RZ, P1 ;  /* 0x000000ff69697207 */ /* 0x000fe20000800000 */
[----:B-----5:R5:W-:Y:S02]  /*5ef0*/  SYNCS.ARRIVE.TRANS64.RED.A1T0 RZ, [R0+URZ], RZ ;  /* 0x000000ff00ff79a7 */ /* 0x020be400081004ff */
[----:B-----5:R-:W-:Y:S04]  /*5f00*/  SEL R0, RZ, 0x1, P1 ;  /* 0x00000001ff007807 */ /* 0x020fe80000800000 */
[----:B-1-3--:R-:W-:Y:S02]  /*5f10*/  LOP3.LUT R104, R104, R0, RZ, 0x3c, !PT ;  /* 0x0000000068687212 */ /* 0x00afe400078e3cff */
.L_x_98:
[----:B------:R-:W-:Y:S05]  /*5f20*/  BSYNC B1 ;  /* 0x0000000000017941 */ /* 0x000fea0003800000 */
.L_x_97:
[----:B------:R-:W-:Y:S04]  /*5f30*/  SHF.R.U32.HI R0, RZ, 0x15, R48 ;  /* 0x00000015ff007819 */ /* 0x000fe80000011630 */
[----:B------:R-:W-:Y:S01]  /*5f40*/  LOP3.LUT P1, RZ, R0, 0x3, R101, 0x48, !PT ;  /* 0x0000000300ff7812 */ /* 0x000fe20007824865 */
[----:B------:R-:W-:Y:S01]  /*5f50*/  @!UPT UIADD3 URZ, UPT, UPT, URZ, URZ, URZ ;  /* 0x000000fffffff290 */ /* 0x000fe2000fffe0ff */
[----:B--2---:R-:W-:Y:S11]  /*5f60*/  @P0 BRA `(.L_x_102) ;  /* 0x0000000000080947 */ /* 0x004ff60003800000 */
[----:B------:R-:W1:Y:S02]  /*5f70*/  SYNCS.PHASECHK.TRANS64.TRYWAIT P0, [R113+URZ+0x110], R3 ;  /* 0x00011003710075a7 */ /* 0x000e6400080011ff */
[----:B-1----:R-:W-:Y:S05]  /*5f80*/  @!P0 BRA `(.L_x_103) ;  /* 0x00000040004c8947 */ /* 0x002fea0003800000 */
.L_x_102:
[----:B------:R-:W-:Y:S05]  /*5f90*/  @!P1 BRA `(.L_x_104) ;  /* 0x0000000000409947 */ /* 0x000fea0003800000 */
[----:B------:R-:W2:Y:S01]  /*5fa0*/  LDCU.64 UR8, c[0x4][0x78] ;  /* 0x01000f00ff0877ac */ /* 0x000ea20008000a00 */
[----:B-1----:R-:W-:Y:S01]  /*5fb0*/  MOV R3, 0x0 ;  /* 0x0000000000037802 */ /* 0x002fe20000000f00 */
[----:B------:R-:W-:Y:S02]  /*5fc0*/  HFMA2 R12, -RZ, RZ, 0, 5.9604644775390625e-08 ;  /* 0x00000001ff0c7431 */ /* 0x000fe400000001ff */
[----:B------:R-:W-:Y:S02]  /*5fd0*/  IMAD.MOV.U32 R8, RZ, RZ, 0x192 ;  /* 0x00000192ff087424 */ /* 0x000fe400078e00ff */
[----:B------:R-:W-:Y:S01]  /*5fe0*/  IMAD.MOV.U32 R13, RZ, RZ, RZ ;  /* 0x000000ffff0d7224 */ /* 0x000fe200078e00ff */
[----:B------:R-:W1:Y:S01]  /*5ff0*/  LDCU.64 UR6, c[0x4][0x80] ;  /* 0x01001000ff0677ac */ /* 0x000e620008000a00 */
[----:B------:R-:W3:Y:S01]  /*6000*/  LDC.64 R2, c[0x4][R3] ;  /* 0x0100000003027b82 */ /* 0x000ee20000000a00 */
[----:B------:R-:W5:Y:S01]  /*6010*/  LDCU.64 UR4, c[0x4][0x18] ;  /* 0x01000300ff0477ac */ /* 0x000f620008000a00 */
[----:B--2---:R-:W-:Y:S01]  /*6020*/  MOV R5, UR9 ;  /* 0x0000000900057c02 */ /* 0x004fe20008000f00 */
[----:B------:R-:W-:Y:S01]  /*6030*/  IMAD.U32 R4, RZ, RZ, UR8 ;  /* 0x00000008ff047e24 */ /* 0x000fe2000f8e00ff */
[----:B-1----:R-:W-:Y:S01]  /*6040*/  MOV R7, UR7 ;  /* 0x0000000700077c02 */ /* 0x002fe20008000f00 */
[----:B------:R-:W-:Y:S01]  /*6050*/  IMAD.U32 R6, RZ, RZ, UR6 ;  /* 0x00000006ff067e24 */ /* 0x000fe2000f8e00ff */
[----:B-----5:R-:W-:Y:S01]  /*6060*/  MOV R11, UR5 ;  /* 0x00000005000b7c02 */ /* 0x020fe20008000f00 */
[----:B------:R-:W-:Y:S02]  /*6070*/  IMAD.U32 R10, RZ, RZ, UR4 ;  /* 0x00000004ff0a7e24 */ /* 0x000fe4000f8e00ff */
[----:B------:R-:W-:Y:S07]  /*6080*/  LEPC R20, `(.L_x_104) ;  /* 0x000000001014794e */ /* 0x000fee0000000000 */
[----:B---34-:R-:W-:Y:S05]  /*6090*/  CALL.ABS.NOINC R2 ;  /* 0x0000000002007343 */ /* 0x018fea0003c00000 */
.L_x_104:
[----:B------:R-:W-:Y:S01]  /*60a0*/  F2FP.F16.E5M2.UNPACK_B R4, R81 ;  /* 0x00000051ff04723e */ /* 0x000fe200020004ff */
[----:B------:R-:W-:Y:S05]  /*60b0*/  WARPSYNC.ALL ;  /* 0x0000000000007948 */ /* 0x000fea0003800000 */
[----:B------:R-:W-:Y:S01]  /*60c0*/  R2UR UR4, R48 ;  /* 0x00000000300472ca */ /* 0x000fe200000e0000 */
[--C-:B------:R-:W-:Y:S01]  /*60d0*/  HADD2.F32 R53, -RZ, R4.reuse.H0_H0 ;  /* 0x20000004ff357230 */ /* 0x100fe20000004100 */
[-C--:B-1----:R-:W-:Y:S01]  /*60e0*/  F2FP.F16.E5M2.UNPACK_B R3, R80.reuse ;  /* 0x00000050ff03723e */ /* 0x082fe200020004ff */
[----:B------:R-:W-:Y:S01]  /*60f0*/  HADD2.F32 R54, -RZ, R4.H1_H1 ;  /* 0x30000004ff367230 */ /* 0x000fe20000004100 */
[----:B------:R-:W-:Y:S01]  /*6100*/  F2FP.F16.E5M2.UNPACK_B R0, R80.H1 ;  /* 0x00000050ff00723e */ /* 0x000fe200030004ff */
[----:B------:R-:W-:Y:S01]  /*6110*/  BSSY.RECONVERGENT B0, `(.L_x_105) ;  /* 0x0000099000007945 */ /* 0x000fe20003800200 */
[----:B------:R-:W-:Y:S01]  /*6120*/  F2FP.F16.E5M2.UNPACK_B R64, R83.H1 ;  /* 0x00000053ff40723e */ /* 0x000fe200030004ff */
[--C-:B------:R-:W-:Y:S01]  /*6130*/  HADD2.F32 R2, -RZ, R3.reuse.H0_H0 ;  /* 0x20000003ff027230 */ /* 0x100fe20000004100 */
[----:B----4-:R-:W-:Y:S01]  /*6140*/  F2FP.F16.E5M2.UNPACK_B R74, R86 ;  /* 0x00000056ff4a723e */ /* 0x010fe200020004ff */
[----:B------:R-:W-:Y:S01]  /*6150*/  HADD2.F32 R50, -RZ, R3.H1_H1 ;  /* 0x30000003ff327230 */ /* 0x000fe20000004100 */
[----:B------:R-:W-:Y:S01]  /*6160*/  F2FP.F16.E5M2.UNPACK_B R3, R81.H1 ;  /* 0x00000051ff03723e */ /* 0x000fe200030004ff */
[--C-:B------:R-:W-:Y:S01]  /*6170*/  HADD2.F32 R51, -RZ, R0.reuse.H0_H0 ;  /* 0x20000000ff337230 */ /* 0x100fe20000004100 */
[----:B------:R-:W-:Y:S01]  /*6180*/  IADD3 R114, PT, PT, R100, UR49, RZ ;  /* 0x0000003164727c10 */ /* 0x000fe2000fffe0ff */
[----:B------:R-:W-:Y:S01]  /*6190*/  HADD2.F32 R52, -RZ, R0.H1_H1 ;  /* 0x30000000ff347230 */ /* 0x000fe20000004100 */
[----:B------:R-:W-:Y:S01]  /*61a0*/  LDTM.16dp32bit_t0_t15.x32 R4, tmem[UR4] ;  /* 0x00000004000479ee */ /* 0x000fe20008a80000 */
[----:B------:R-:W1:Y:S01]  /*61b0*/  LDTM.16dp32bit_t16_t31.x32 R4, tmem[UR4+0x20] ;  /* 0x00002004000479ee */ /* 0x000e620008aa0000 */
[-C--:B------:R-:W-:Y:S01]  /*61c0*/  F2FP.F16.E5M2.UNPACK_B R0, R82.reuse ;  /* 0x00000052ff00723e */ /* 0x080fe200020004ff */
[--C-:B------:R-:W-:Y:S01]  /*61d0*/  HADD2.F32 R55, -RZ, R3.reuse.H0_H0 ;  /* 0x20000003ff377230 */ /* 0x100fe20000004100 */
[----:B------:R-:W-:Y:S01]  /*61e0*/  SHF.L.U32 R117, R102, 0x4, RZ ;  /* 0x0000000466757819 */ /* 0x000fe200000006ff */
[----:B------:R-:W-:Y:S01]  /*61f0*/  HADD2.F32 R56, -RZ, R3.H1_H1 ;  /* 0x30000003ff387230 */ /* 0x000fe20000004100 */
[----:B------:R-:W-:Y:S01]  /*6200*/  F2FP.F16.E5M2.UNPACK_B R3, R82.H1 ;  /* 0x00000052ff03723e */ /* 0x000fe200030004ff */
[--C-:B------:R-:W-:Y:S01]  /*6210*/  HADD2.F32 R57, -RZ, R0.reuse.H0_H0 ;  /* 0x20000000ff397230 */ /* 0x100fe20000004100 */
[----:B------:R-:W-:Y:S01]  /*6220*/  IADD3 R114, PT, PT, R114, R117, RZ ;  /* 0x0000007572727210 */ /* 0x000fe20007ffe0ff */
[----:B------:R-:W-:Y:S01]  /*6230*/  HADD2.F32 R58, -RZ, R0.H1_H1 ;  /* 0x30000000ff3a7230 */ /* 0x000fe20000004100 */
[----:B------:R-:W-:Y:S01]  /*6240*/  F2FP.F16.E5M2.UNPACK_B R0, R83 ;  /* 0x00000053ff00723e */ /* 0x000fe200020004ff */
[--C-:B------:R-:W-:Y:S01]  /*6250*/  HADD2.F32 R59, -RZ, R3.reuse.H0_H0 ;  /* 0x20000003ff3b7230 */ /* 0x100fe20000004100 */
[----:B------:R-:W-:Y:S01]  /*6260*/  ISETP.NE.AND P0, PT, R110, RZ, PT ;  /* 0x000000ff6e00720c */ /* 0x000fe20003f05270 */
[----:B------:R-:W-:Y:S01]  /*6270*/  HADD2.F32 R60, -RZ, R3.H1_H1 ;  /* 0x30000003ff3c7230 */ /* 0x000fe20000004100 */
[-C--:B------:R-:W-:Y:S01]  /*6280*/  F2FP.F16.E5M2.UNPACK_B R3, R84.reuse ;  /* 0x00000054ff03723e */ /* 0x080fe200020004ff */
[--C-:B------:R-:W-:Y:S01]  /*6290*/  HADD2.F32 R61, -RZ, R0.reuse.H0_H0 ;  /* 0x20000000ff3d7230 */ /* 0x100fe20000004100 */
[----:B------:R-:W-:Y:S01]  /*62a0*/  ISETP.NE.AND P6, PT, R118, RZ, PT ;  /* 0x000000ff7600720c */ /* 0x000fe20003fc5270 */
[----:B------:R-:W-:Y:S01]  /*62b0*/  HADD2.F32 R62, -RZ, R0.H1_H1 ;  /* 0x30000000ff3e7230 */ /* 0x000fe20000004100 */
[----:B------:R-:W-:Y:S01]  /*62c0*/  F2FP.F16.E5M2.UNPACK_B R0, R84.H1 ;  /* 0x00000054ff00723e */ /* 0x000fe200030004ff */
[--C-:B------:R-:W-:Y:S02]  /*62d0*/  HADD2.F32 R65, -RZ, R3.reuse.H0_H0 ;  /* 0x20000003ff417230 */ /* 0x100fe40000004100 */
[----:B------:R-:W-:Y:S01]  /*62e0*/  HADD2.F32 R66, -RZ, R3.H1_H1 ;  /* 0x30000003ff427230 */ /* 0x000fe20000004100 */
[-C--:B------:R-:W-:Y:S01]  /*62f0*/  F2FP.F16.E5M2.UNPACK_B R3, R85.reuse ;  /* 0x00000055ff03723e */ /* 0x080fe200020004ff */
[--C-:B------:R-:W-:Y:S02]  /*6300*/  HADD2.F32 R67, -RZ, R0.reuse.H0_H0 ;  /* 0x20000000ff437230 */ /* 0x100fe40000004100 */
[----:B------:R-:W-:Y:S01]  /*6310*/  HADD2.F32 R68, -RZ, R0.H1_H1 ;  /* 0x30000000ff447230 */ /* 0x000fe20000004100 */
[----:B------:R-:W-:Y:S01]  /*6320*/  F2FP.F16.E5M2.UNPACK_B R0, R85.H1 ;  /* 0x00000055ff00723e */ /* 0x000fe200030004ff */
[--C-:B------:R-:W-:Y:S02]  /*6330*/  HADD2.F32 R69, -RZ, R3.reuse.H0_H0 ;  /* 0x20000003ff457230 */ /* 0x100fe40000004100 */
[C---:B-1----:R-:W-:Y:S01]  /*6340*/  FMUL R7, R47.reuse, R7 ;  /* 0x000000072f077220 */ /* 0x042fe20000400000 */
[----:B------:R-:W-:Y:S01]  /*6350*/  HADD2.F32 R70, -RZ, R3.H1_H1 ;  /* 0x30000003ff467230 */ /* 0x000fe20000004100 */
[----:B------:R-:W-:Y:S01]  /*6360*/  F2FP.F16.E5M2.UNPACK_B R3, R86.H1 ;  /* 0x00000056ff03723e */ /* 0x000fe200030004ff */
[--C-:B------:R-:W-:Y:S02]  /*6370*/  HADD2.F32 R71, -RZ, R0.reuse.H0_H0 ;  /* 0x20000000ff477230 */ /* 0x100fe40000004100 */
[----:B------:R-:W-:Y:S02]  /*6380*/  HADD2.F32 R72, -RZ, R0.H1_H1 ;  /* 0x30000000ff487230 */ /* 0x000fe40000004100 */
[----:B------:R-:W-:Y:S01]  /*6390*/  FMUL R0, R47, R4 ;  /* 0x000000042f007220 */ /* 0x000fe20000400000 */
[--C-:B------:R-:W-:Y:S01]  /*63a0*/  HADD2.F32 R73, -RZ, R74.reuse.H0_H0 ;  /* 0x2000004aff497230 */ /* 0x100fe20000004100 */
[----:B------:R-:W-:Y:S01]  /*63b0*/  F2FP.F16.E5M2.UNPACK_B R4, R87 ;  /* 0x00000057ff04723e */ /* 0x000fe200020004ff */
[----:B------:R-:W-:Y:S02]  /*63c0*/  HADD2.F32 R74, -RZ, R74.H1_H1 ;  /* 0x3000004aff4a7230 */ /* 0x000fe40000004100 */
[----:B------:R-:W-:Y:S01]  /*63d0*/  FFMA R0, R49, R2, R0 ;  /* 0x0000000231007223 */ /* 0x000fe20000000000 */
[----:B------:R-:W-:Y:S01]  /*63e0*/  FMUL R2, R47, R5 ;  /* 0x000000052f027220 */ /* 0x000fe20000400000 */
[--C-:B------:R-:W-:Y:S01]  /*63f0*/  HADD2.F32 R75, -RZ, R3.reuse.H0_H0 ;  /* 0x20000003ff4b7230 */ /* 0x100fe20000004100 */
[----:B------:R-:W-:Y:S01]  /*6400*/  F2FP.F16.E5M2.UNPACK_B R5, R87.H1 ;  /* 0x00000057ff05723e */ /* 0x000fe200030004ff */
[----:B------:R-:W-:Y:S02]  /*6410*/  HADD2.F32 R76, -RZ, R3.H1_H1 ;  /* 0x30000003ff4c7230 */ /* 0x000fe40000004100 */
[----:B------:R-:W-:Y:S01]  /*6420*/  FFMA R2, R49, R50, R2 ;  /* 0x0000003231027223 */ /* 0x000fe20000000002 */
[--C-:B------:R-:W-:Y:S02]  /*6430*/  HADD2.F32 R50, -RZ, R4.reuse.H0_H0 ;  /* 0x20000004ff327230 */ /* 0x100fe40000004100 */
[C---:B------:R-:W-:Y:S01]  /*6440*/  FMUL R3, R47.reuse, R6 ;  /* 0x000000062f037220 */ /* 0x040fe20000400000 */
[--C-:B------:R-:W-:Y:S02]  /*6450*/  HADD2.F32 R77, -RZ, R5.reuse.H1_H1 ;  /* 0x30000005ff4d7230 */ /* 0x100fe40000004100 */
[C---:B------:R-:W-:Y:S01]  /*6460*/  FMUL R6, R47.reuse, R11 ;  /* 0x0000000b2f067220 */ /* 0x040fe20000400000 */
[----:B------:R-:W-:Y:S01]  /*6470*/  FMUL R11, R47, R16 ;  /* 0x000000102f0b7220 */ /* 0x000fe20000400000 */
[C---:B------:R-:W-:Y:S01]  /*6480*/  FFMA R3, R49.reuse, R51, R3 ;  /* 0x0000003331037223 */ /* 0x040fe20000000003 */
[----:B------:R-:W-:Y:S01]  /*6490*/  FFMA R7, R49, R52, R7 ;  /* 0x0000003431077223 */ /* 0x000fe20000000007 */
[----:B------:R-:W-:Y:S02]  /*64a0*/  HADD2.F32 R51, -RZ, R4.H1_H1 ;  /* 0x30000004ff337230 */ /* 0x000fe40000004100 */
[C---:B------:R-:W-:Y:S01]  /*64b0*/  FMUL R4, R47.reuse, R9 ;  /* 0x000000092f047220 */ /* 0x040fe20000400000 */
[----:B------:R-:W-:Y:S02]  /*64c0*/  HADD2.F32 R52, -RZ, R5.H0_H0 ;  /* 0x20000005ff347230 */ /* 0x000fe40000004100 */
[----:B------:R-:W-:Y:S01]  /*64d0*/  FMUL R16, R47, R21 ;  /* 0x000000152f107220 */ /* 0x000fe20000400000 */
[----:B------:R-:W-:Y:S01]  /*64e0*/  F2FP.SATFINITE.E5M2.F32.PACK_AB_MERGE_C R78, R7, R3, RZ ;  /* 0x00000003074e723e */ /* 0x000fe200048060ff */
[C---:B------:R-:W-:Y:S01]  /*64f0*/  FMUL R3, R47.reuse, R8 ;  /* 0x000000082f037220 */ /* 0x040fe20000400000 */
[C---:B------:R-:W-:Y:S01]  /*6500*/  FMUL R7, R47.reuse, R12 ;  /* 0x0000000c2f077220 */ /* 0x040fe20000400000 */
[C---:B------:R-:W-:Y:S01]  /*6510*/  FMUL R8, R47.reuse, R13 ;  /* 0x0000000d2f087220 */ /* 0x040fe20000400000 */
[----:B------:R-:W-:Y:S01]  /*6520*/  FMUL R12, R47, R17 ;  /* 0x000000112f0c7220 */ /* 0x000fe20000400000 */
[C---:B------:R-:W-:Y:S01]  /*6530*/  FFMA R3, R49.reuse, R53, R3 ;  /* 0x0000003531037223 */ /* 0x040fe20000000003 */
[----:B------:R-:W-:Y:S01]  /*6540*/  FFMA R4, R49, R54, R4 ;  /* 0x0000003631047223 */ /* 0x000fe20000000004 */
[C---:B------:R-:W-:Y:S01]  /*6550*/  FMUL R5, R47.reuse, R10 ;  /* 0x0000000a2f057220 */ /* 0x040fe20000400000 */
[C---:B------:R-:W-:Y:S01]  /*6560*/  FMUL R9, R47.reuse, R14 ;  /* 0x0000000e2f097220 */ /* 0x040fe20000400000 */
[C---:B------:R-:W-:Y:S01]  /*6570*/  FMUL R10, R47.reuse, R15 ;  /* 0x0000000f2f0a7220 */ /* 0x040fe20000400000 */
[----:B------:R-:W-:Y:S01]  /*6580*/  FMUL R15, R47, R20 ;  /* 0x000000142f0f7220 */ /* 0x000fe20000400000 */
[C---:B------:R-:W-:Y:S01]  /*6590*/  FFMA R5, R49.reuse, R55, R5 ;  /* 0x0000003731057223 */ /* 0x040fe20000000005 */
[C---:B------:R-:W-:Y:S01]  /*65a0*/  FFMA R6, R49.reuse, R56, R6 ;  /* 0x0000003831067223 */ /* 0x040fe20000000006 */
[C---:B------:R-:W-:Y:S01]  /*65b0*/  FFMA R7, R49.reuse, R57, R7 ;  /* 0x0000003931077223 */ /* 0x040fe20000000007 */
[C---:B------:R-:W-:Y:S01]  /*65c0*/  FFMA R8, R49.reuse, R58, R8 ;  /* 0x0000003a31087223 */ /* 0x040fe20000000008 */
[--C-:B------:R-:W-:Y:S02]  /*65d0*/  HADD2.F32 R63, -RZ, R64.reuse.H0_H0 ;  /* 0x20000040ff3f7230 */ /* 0x100fe40000004100 */
[C---:B------:R-:W-:Y:S01]  /*65e0*/  FFMA R9, R49.reuse, R59, R9 ;  /* 0x0000003b31097223 */ /* 0x040fe20000000009 */
[----:B------:R-:W-:Y:S01]  /*65f0*/  F2FP.SATFINITE.E5M2.F32.PACK_AB_MERGE_C R5, R6, R5, RZ ;  /* 0x000000050605723e */ /* 0x000fe200048060ff */
[C---:B------:R-:W-:Y:S01]  /*6600*/  FFMA R10, R49.reuse, R60, R10 ;  /* 0x0000003c310a7223 */ /* 0x040fe2000000000a */
[C---:B------:R-:W-:Y:S01]  /*6610*/  FFMA R11, R49.reuse, R61, R11 ;  /* 0x0000003d310b7223 */ /* 0x040fe2000000000b */
[----:B------:R-:W-:Y:S01]  /*6620*/  FFMA R12, R49, R62, R12 ;  /* 0x0000003e310c7223 */ /* 0x000fe2000000000c */
[C---:B------:R-:W-:Y:S01]  /*6630*/  FMUL R20, R47.reuse, R25 ;  /* 0x000000192f147220 */ /* 0x040fe20000400000 */
[C---:B------:R-:W-:Y:S01]  /*6640*/  FMUL R25, R47.reuse, R30 ;  /* 0x0000001e2f197220 */ /* 0x040fe20000400000 */
[C---:B------:R-:W-:Y:S01]  /*6650*/  FMUL R30, R47.reuse, R35 ;  /* 0x000000232f1e7220 */ /* 0x040fe20000400000 */
[----:B------:R-:W-:Y:S01]  /*6660*/  F2FP.SATFINITE.E5M2.F32.PACK_AB_MERGE_C R9, R10, R9, RZ ;  /* 0x000000090a09723e */ /* 0x000fe200048060ff */
[----:B------:R-:W-:Y:S02]  /*6670*/  HADD2.F32 R64, -RZ, R64.H1_H1 ;  /* 0x30000040ff407230 */ /* 0x000fe40000004100 */
[C---:B------:R-:W-:Y:S01]  /*6680*/  FMUL R13, R47.reuse, R18 ;  /* 0x000000122f0d7220 */ /* 0x040fe20000400000 */
[C---:B------:R-:W-:Y:S01]  /*6690*/  FMUL R14, R47.reuse, R19 ;  /* 0x000000132f0e7220 */ /* 0x040fe20000400000 */
[C---:B------:R-:W-:Y:S01]  /*66a0*/  FMUL R17, R47.reuse, R22 ;  /* 0x000000162f117220 */ /* 0x040fe20000400000 */
[----:B------:R-:W-:Y:S01]  /*66b0*/  FMUL R18, R47, R23 ;  /* 0x000000172f127220 */ /* 0x000fe20000400000 */
[C---:B------:R-:W-:Y:S01]  /*66c0*/  FFMA R13, R49.reuse, R63, R13 ;  /* 0x0000003f310d7223 */ /* 0x040fe2000000000d */
[C---:B------:R-:W-:Y:S01]  /*66d0*/  FFMA R14, R49.reuse, R64, R14 ;  /* 0x00000040310e7223 */ /* 0x040fe2000000000e */
[----:B------:R-:W-:Y:S01]  /*66e0*/  FFMA R15, R49, R65, R15 ;  /* 0x00000041310f7223 */ /* 0x000fe2000000000f */
[----:B------:R-:W-:Y:S01]  /*66f0*/  FMUL R19, R47, R24 ;  /* 0x000000182f137220 */ /* 0x000fe20000400000 */
[C---:B------:R-:W-:Y:S01]  /*6700*/  FFMA R16, R49.reuse, R66, R16 ;  /* 0x0000004231107223 */ /* 0x040fe20000000010 */
[----:B------:R-:W-:Y:S01]  /*6710*/  FFMA R17, R49, R67, R17 ;  /* 0x0000004331117223 */ /* 0x000fe20000000011 */
[----:B------:R-:W-:Y:S01]  /*6720*/  F2FP.SATFINITE.E5M2.F32.PACK_AB_MERGE_C R13, R14, R13, RZ ;  /* 0x0000000d0e0d723e */ /* 0x000fe200048060ff */
[C---:B------:R-:W-:Y:S01]  /*6730*/  FMUL R21, R47.reuse, R26 ;  /* 0x0000001a2f157220 */ /* 0x040fe20000400000 */
[----:B------:R-:W-:Y:S01]  /*6740*/  FMUL R22, R47, R27 ;  /* 0x0000001b2f167220 */ /* 0x000fe20000400000 */
[C---:B------:R-:W-:Y:S01]  /*6750*/  FFMA R18, R49.reuse, R68, R18 ;  /* 0x0000004431127223 */ /* 0x040fe20000000012 */
[----:B------:R-:W-:Y:S01]  /*6760*/  FFMA R19, R49, R69, R19 ;  /* 0x0000004531137223 */ /* 0x000fe20000000013 */
[----:B------:R-:W-:Y:S01]  /*6770*/  FMUL R23, R47, R28 ;  /* 0x0000001c2f177220 */ /* 0x000fe20000400000 */
[----:B------:R-:W-:Y:S01]  /*6780*/  FFMA R20, R49, R70, R20 ;  /* 0x0000004631147223 */ /* 0x000fe20000000014 */
[----:B------:R-:W-:Y:S01]  /*6790*/  FMUL R24, R47, R29 ;  /* 0x0000001d2f187220 */ /* 0x000fe20000400000 */
[C---:B------:R-:W-:Y:S01]  /*67a0*/  FFMA R21, R49.reuse, R71, R21 ;  /* 0x0000004731157223 */ /* 0x040fe20000000015 */
[----:B------:R-:W-:Y:S01]  /*67b0*/  FFMA R22, R49, R72, R22 ;  /* 0x0000004831167223 */ /* 0x000fe20000000016 */
[C---:B------:R-:W-:Y:S01]  /*67c0*/  FMUL R26, R47.reuse, R31 ;  /* 0x0000001f2f1a7220 */ /* 0x040fe20000400000 */
[----:B------:R-:W-:Y:S01]  /*67d0*/  FMUL R27, R47, R32 ;  /* 0x000000202f1b7220 */ /* 0x000fe20000400000 */
[----:B------:R-:W-:Y:S01]  /*67e0*/  FFMA R23, R49, R73, R23 ;  /* 0x0000004931177223 */ /* 0x000fe20000000017 */
[----:B------:R-:W-:Y:S01]  /*67f0*/  FMUL R28, R47, R33 ;  /* 0x000000212f1c7220 */ /* 0x000fe20000400000 */
[----:B------:R-:W-:Y:S01]  /*6800*/  FFMA R24, R49, R74, R24 ;  /* 0x0000004a31187223 */ /* 0x000fe20000000018 */
[----:B------:R-:W-:Y:S01]  /*6810*/  FMUL R29, R47, R34 ;  /* 0x000000222f1d7220 */ /* 0x000fe20000400000 */
[C---:B------:R-:W-:Y:S01]  /*6820*/  FFMA R25, R49.reuse, R75, R25 ;  /* 0x0000004b31197223 */ /* 0x040fe20000000019 */
[C---:B------:R-:W-:Y:S01]  /*6830*/  FFMA R26, R49.reuse, R76, R26 ;  /* 0x0000004c311a7223 */ /* 0x040fe2000000001a */
[C---:B------:R-:W-:Y:S01]  /*6840*/  FFMA R27, R49.reuse, R50, R27 ;  /* 0x00000032311b7223 */ /* 0x040fe2000000001b */
[C---:B------:R-:W-:Y:S01]  /*6850*/  FFMA R28, R49.reuse, R51, R28 ;  /* 0x00000033311c7223 */ /* 0x040fe2000000001c */
[----:B------:R-:W-:Y:S01]  /*6860*/  F2FP.SATFINITE.E5M2.F32.PACK_AB_MERGE_C R17, R18, R17, RZ ;  /* 0x000000111211723e */ /* 0x000fe200048060ff */
[C---:B------:R-:W-:Y:S01]  /*6870*/  FFMA R29, R49.reuse, R52, R29 ;  /* 0x00000034311d7223 */ /* 0x040fe2000000001d */
[----:B------:R-:W-:Y:S01]  /*6880*/  F2FP.SATFINITE.E5M2.F32.PACK_AB_MERGE_C R21, R22, R21, RZ ;  /* 0x000000151615723e */ /* 0x000fe200048060ff */
[----:B------:R-:W-:Y:S01]  /*6890*/  FFMA R30, R49, R77, R30 ;  /* 0x0000004d311e7223 */ /* 0x000fe2000000001e */
[----:B------:R-:W-:Y:S02]  /*68a0*/  F2FP.SATFINITE.E5M2.F32.PACK_AB_MERGE_C R32, R2, R0, R78 ;  /* 0x000000000220723e */ /* 0x000fe4000480604e */
[----:B------:R-:W-:Y:S02]  /*68b0*/  F2FP.SATFINITE.E5M2.F32.PACK_AB_MERGE_C R33, R4, R3, R5 ;  /* 0x000000030421723e */ /* 0x000fe40004806005 */
[----:B------:R-:W-:Y:S02]  /*68c0*/  F2FP.SATFINITE.E5M2.F32.PACK_AB_MERGE_C R34, R8, R7, R9 ;  /* 0x000000070822723e */ /* 0x000fe40004806009 */
[----:B------:R-:W-:Y:S02]  /*68d0*/  F2FP.SATFINITE.E5M2.F32.PACK_AB_MERGE_C R35, R12, R11, R13 ;  /* 0x0000000b0c23723e */ /* 0x000fe4000480600d */
[----:B------:R-:W-:Y:S02]  /*68e0*/  F2FP.SATFINITE.E5M2.F32.PACK_AB_MERGE_C R16, R16, R15, R17 ;  /* 0x0000000f1010723e */ /* 0x000fe40004806011 */
[----:B------:R-:W-:Y:S01]  /*68f0*/  F2FP.SATFINITE.E5M2.F32.PACK_AB_MERGE_C R17, R20, R19, R21 ;  /* 0x000000131411723e */ /* 0x000fe20004806015 */
[----:B------:R1:W-:Y:S01]  /*6900*/  STS.128 [R100+UR49+0x4200], R32 ;  /* 0x0042002064007988 */ /* 0x0003e20008000c31 */
[----:B------:R-:W-:Y:S02]  /*6910*/  F2FP.SATFINITE.E5M2.F32.PACK_AB_MERGE_C R18, R26, R25, RZ ;  /* 0x000000191a12723e */ /* 0x000fe400048060ff */
[----:B------:R-:W-:Y:S02]  /*6920*/  F2FP.SATFINITE.E5M2.F32.PACK_AB_MERGE_C R19, R30, R29, RZ ;  /* 0x0000001d1e13723e */ /* 0x000fe400048060ff */
[----:B------:R-:W-:Y:S02]  /*6930*/  F2FP.SATFINITE.E5M2.F32.PACK_AB_MERGE_C R18, R24, R23, R18 ;  /* 0x000000171812723e */ /* 0x000fe40004806012 */
[----:B------:R-:W-:Y:S02]  /*6940*/  F2FP.SATFINITE.E5M2.F32.PACK_AB_MERGE_C R19, R28, R27, R19 ;  /* 0x0000001b1c13723e */ /* 0x000fe40004806013 */
[----:B------:R-:W-:Y:S02]  /*6950*/  LEA R0, R105, UR49, 0x3 ;  /* 0x0000003169007c11 */ /* 0x000fe4000f8e18ff */
[----:B------:R-:W-:Y:S01]  /*6960*/  @P6 SHF.L.U32 R2, R104, 0x1f, RZ ;  /* 0x0000001f68026819 */ /* 0x000fe200000006ff */
[----:B------:R1:W-:Y:S01]  /*6970*/  STS.128 [R114+0x4210], R16 ;  /* 0x0042101072007388 */ /* 0x0003e20000000c00 */
[----:B------:R-:W-:Y:S01]  /*6980*/  @!PT LDS RZ, [RZ] ;  /* 0x00000000fffff984 */ /* 0x000fe20000000800 */
[----:B------:R-:W-:Y:S01]  /*6990*/  @!PT LDS RZ, [RZ] ;  /* 0x00000000fffff984 */ /* 0x000fe20000000800 */
[----:B------:R-:W-:Y:S01]  /*69a0*/  @!PT LDS RZ, [RZ] ;  /* 0x00000000fffff984 */ /* 0x000fe20000000800 */
[----:B------:R-:W-:Y:S01]  /*69b0*/  @!PT LDS RZ, [RZ] ;  /* 0x00000000fffff984 */ /* 0x000fe20000000800 */
[----:B------:R2:W-:Y:S07]  /*69c0*/  MEMBAR.ALL.CTA ;  /* 0x0000000000007992 */ /* 0x0005ee0000008000 */
[----:B--2---:R-:W2:Y:S02]  /*69d0*/  FENCE.VIEW.ASYNC.S ;  /* 0x00000000000073c6 */ /* 0x004ea40000000000 */
[----:B--2---:R-:W-:Y:S06]  /*69e0*/  BAR.SYNC.DEFER_BLOCKING 0x1, 0x80 ;  /* 0x0042000000007b1d */ /* 0x004fec0000010000 */
[----:B------:R-:W-:Y:S05]  /*69f0*/  @P0 BRA `(.L_x_106) ;  /* 0x0000000000280947 */ /* 0x000fea0003800000 */
[----:B------:R-:W-:Y:S02]  /*6a00*/  UIADD3 UR4, UPT, UPT, UR49, 0x4200, URZ ;  /* 0x0000420031047890 */ /* 0x000fe4000fffe0ff */
[----:B------:R-:W-:Y:S01]  /*6a10*/  UIADD3 UR6, UP0, UPT, UR52, 0x680, URZ ;  /* 0x0000068034067890 */ /* 0x000fe2000ff1e0ff */
[----:B------:R-:W-:Y:S03]  /*6a20*/  UMOV UR43, UR36 ;  /* 0x00000024002b7c82 */ /* 0x000fe60008000000 */
[----:B------:R-:W-:Y:S01]  /*6a30*/  MOV R109, UR4 ;  /* 0x00000004006d7c02 */ /* 0x000fe20008000f00 */
[----:B------:R-:W-:Y:S03]  /*6a40*/  UIADD3.X UR7, UPT, UPT, URZ, UR53, URZ, UP0, !UPT ;  /* 0x00000035ff077290 */ /* 0x000fe600087fe4ff */
[----:B------:R-:W-:Y:S11]  /*6a50*/  R2UR UR40, R109 ;  /* 0x000000006d2872ca */ /* 0x000ff600000e0000 */
[----:B------:R-:W-:Y:S02]  /*6a60*/  @!UPT UIADD3 URZ, UPT, UPT, URZ, URZ, URZ ;  /* 0x000000fffffff290 */ /* 0x000fe4000fffe0ff */
[----:B------:R2:W-:Y:S01]  /*6a70*/  UTMASTG.3D [UR40], [UR6] ;  /* 0x00000028060073b5 */ /* 0x0005e20008010000 */
[----:B------:R0:W-:Y:S01]  /*6a80*/  UTMACMDFLUSH ;  /* 0x00000000000079b7 */ /* 0x0001e20000000000 */
[----:B--2---:R-:W-:Y:S04]  /*6a90*/  DEPBAR.LE SB0, 0x1 ;  /* 0x000080400000791a */ /* 0x004fe80000000000 */
.L_x_106:
[----:B------:R-:W-:Y:S05]  /*6aa0*/  BSYNC.RECONVERGENT B0 ;  /* 0x0000000000007941 */ /* 0x000fea0003800200 */
.L_x_105:
[----:B------:R-:W-:Y:S06]  /*6ab0*/  BAR.SYNC.DEFER_BLOCKING 0x1, 0x80 ;  /* 0x0042000000007b1d */ /* 0x000fec0000010000 */
[----:B------:R-:W2:Y:S01]  /*6ac0*/  @P6 SYNCS.PHASECHK.TRANS64.TRYWAIT P0, [R0+URZ+0xa0], R2 ;  /* 0x0000a002000065a7 */ /* 0x000ea200080011ff */
[----:B------:R-:W-:Y:S01]  /*6ad0*/  BSSY B1, `(.L_x_107) ;  /* 0x0000021000017945 */ /* 0x000fe20003800000 */
[----:B--2---:R-:W-:Y:S03]  /*6ae0*/  @P6 SEL R115, RZ, 0x1, !P0 ;  /* 0x00000001ff736807 */ /* 0x004fe60004000000 */
[----:B------:R-:W-:Y:S05]  /*6af0*/  @!P6 BRA `(.L_x_108) ;  /* 0x000000000078e947 */ /* 0x000fea0003800000 */
[----:B------:R-:W-:Y:S01]  /*6b00*/  ISETP.NE.AND P1, PT, R116, RZ, PT ;  /* 0x000000ff7400720c */ /* 0x000fe20003f25270 */
[----:B------:R-:W-:Y:S01]  /*6b10*/  BSSY B0, `(.L_x_109) ;  /* 0x0000009000007945 */ /* 0x000fe20003800000 */
[----:B------:R-:W-:Y:S11]  /*6b20*/  ISETP.NE.AND P0, PT, R115, RZ, PT ;  /* 0x000000ff7300720c */ /* 0x000ff60003f05270 */
[----:B------:R-:W-:Y:S05]  /*6b30*/  @P1 IMAD R2, R105, 0x1000, R100 ;  /* 0x0000100069021824 */ /* 0x000fea00078e0264 */
[----:B------:R-:W-:Y:S05]  /*6b40*/  @P1 IADD3 R4, PT, PT, R2, UR49, RZ ;  /* 0x0000003102041c10 */ /* 0x000fea000fffe0ff */
[----:B------:R-:W-:Y:S01]  /*6b50*/  @P1 IMAD.IADD R4, R4, 0x1, R117 ;  /* 0x0000000104041824 */ /* 0x000fe200078e0275 */
[----:B------:R-:W-:Y:S06]  /*6b60*/  @P0 BRA `(.L_x_110) ;  /* 0x00000000000c0947 */ /* 0x000fec0003800000 */
[----:B------:R-:W-:Y:S04]  /*6b70*/  SHF.L.U32 R3, R104, 0x1f, RZ ;  /* 0x0000001f68037819 */ /* 0x000fe800000006ff */
[----:B------:R-:W2:Y:S02]  /*6b80*/  SYNCS.PHASECHK.TRANS64.TRYWAIT P0, [R0+URZ+0xa0], R3 ;  /* 0x0000a003000075a7 */ /* 0x000ea400080011ff */
[----:B--2---:R-:W-:Y:S05]  /*6b90*/  @!P0 BRA `(.L_x_111) ;  /* 0x00000034005c8947 */ /* 0x004fea0003800000 */
.L_x_110:
[----:B------:R-:W-:Y:S05]  /*6ba0*/  BSYNC B0 ;  /* 0x0000000000007941 */ /* 0x000fea0003800000 */
.L_x_109:
[----:B------:R-:W-:Y:S01]  /*6bb0*/  ISETP.NE.AND P0, PT, R116, RZ, PT ;  /* 0x000000ff7400720c */ /* 0x000fe20003f05270 */
[----:B------:R-:W-:Y:S11]  /*6bc0*/  VIADD R105, R105, 0x1 ;  /* 0x0000000169697836 */ /* 0x000ff60000000000 */
[----:B------:R-:W-:Y:S01]  /*6bd0*/  @!UPT UIADD3 URZ, UPT, UPT, URZ, URZ, URZ ;  /* 0x000000fffffff290 */ /* 0x000fe2000fffe0ff */
[----:B------:R3:W4:Y:S04]  /*6be0*/  @P0 LDS.128 R80, [R2+UR49+0x200] ;  /* 0x0002003102500984 */ /* 0x0007280008000c00 */
[----:B------:R1:W1:Y:S01]  /*6bf0*/  @P0 LDS.128 R84, [R4+0x210] ;  /* 0x0002100004540984 */ /* 0x0002620000000c00 */
        /* <DEDUP_REMOVED lines=8> */
[----:B---3--:R-:W-:Y:S02]  /*6c80*/  VIADD R2, R0, 0xc0 ;  /* 0x000000c000027836 */ /* 0x008fe40000000000 */
[----:B--2---:R-:W-:Y:S05]  /*6c90*/  IMAD.U32 R0, RZ, RZ, UR37 ;  /* 0x00000025ff007e24 */ /* 0x004fea000f8e00ff */
[----:B------:R-:W-:Y:S04]  /*6ca0*/  PRMT R0, R0, 0x654, R2 ;  /* 0x0000065400007816 */ /* 0x000fe80000000002 */
[----:B-----5:R2:W-:Y:S02]  /*6cb0*/  SYNCS.ARRIVE.TRANS64.RED.A1T0 RZ, [R0+URZ], RZ ;  /* 0x000000ff00ff79a7 */ /* 0x0205e400081004ff */
[----:B--2---:R-:W-:Y:S04]  /*6cc0*/  SEL R0, RZ, 0x1, P0 ;  /* 0x00000001ff007807 */ /* 0x004fe80000000000 */
[----:B-1--4-:R-:W-:Y:S02]  /*6cd0*/  LOP3.LUT R104, R104, R0, RZ, 0x3c, !PT ;  /* 0x0000000068687212 */ /* 0x012fe400078e3cff */
.L_x_108:
[----:B------:R-:W-:Y:S05]  /*6ce0*/  BSYNC B1 ;  /* 0x0000000000017941 */ /* 0x000fea0003800000 */
.L_x_107:
[----:B------:R-:W-:Y:S05]  /*6cf0*/  VIADD R0, R48, 0x40 ;  /* 0x0000004030007836 */ /* 0x000fea0000000000 */
[----:B------:R-:W-:Y:S04]  /*6d00*/  SHF.R.U32.HI R0, RZ, 0x15, R0 ;  /* 0x00000015ff007819 */ /* 0x000fe80000011600 */
[----:B------:R-:W-:Y:S11]  /*6d10*/  LOP3.LUT P0, RZ, R0, 0x3, R101, 0x48, !PT ;  /* 0x0000000300ff7812 */ /* 0x000ff60007804865 */
[----:B------:R-:W-:Y:S02]  /*6d20*/  @!UPT UIADD3 URZ, UPT, UPT, URZ, URZ, URZ ;  /* 0x000000fffffff290 */ /* 0x000fe4000fffe0ff */
[----:B------:R-:W-:Y:S05]  /*6d30*/  @!P0 BRA `(.L_x_112) ;  /* 0x0000000000408947 */ /* 0x000fea0003800000 */
[----:B------:R-:W2:Y:S01]  /*6d40*/  LDCU.64 UR8, c[0x4][0x78] ;  /* 0x01000f00ff0877ac */ /* 0x000ea20008000a00 */
[----:B------:R-:W-:Y:S01]  /*6d50*/  MOV R3, 0x0 ;  /* 0x0000000000037802 */ /* 0x000fe20000000f00 */
[----:B------:R-:W-:Y:S02]  /*6d60*/  HFMA2 R12, -RZ, RZ, 0, 5.9604644775390625e-08 ;  /* 0x00000001ff0c7431 */ /* 0x000fe400000001ff */
[----:B------:R-:W-:Y:S02]  /*6d70*/  IMAD.MOV.U32 R8, RZ, RZ, 0x192 ;  /* 0x00000192ff087424 */ /* 0x000fe400078e00ff */
[----:B------:R-:W-:Y:S01]  /*6d80*/  IMAD.MOV.U32 R13, RZ, RZ, RZ ;  /* 0x000000ffff0d7224 */ /* 0x000fe200078e00ff */
[----:B------:R-:W3:Y:S01]  /*6d90*/  LDCU.64 UR6, c[0x4][0x80] ;  /* 0x01001000ff0677ac */ /* 0x000ee20008000a00 */
[----:B------:R-:W4:Y:S01]  /*6da0*/  LDC.64 R2, c[0x4][R3] ;  /* 0x0100000003027b82 */ /* 0x000f220000000a00 */
[----:B------:R-:W5:Y:S01]  /*6db0*/  LDCU.64 UR4, c[0x4][0x18] ;  /* 0x01000300ff0477ac */ /* 0x000f620008000a00 */
[----:B--2---:R-:W-:Y:S01]  /*6dc0*/  MOV R5, UR9 ;  /* 0x0000000900057c02 */ /* 0x004fe20008000f00 */
[----:B------:R-:W-:Y:S01]  /*6dd0*/  IMAD.U32 R4, RZ, RZ, UR8 ;  /* 0x00000008ff047e24 */ /* 0x000fe2000f8e00ff */
[----:B---3--:R-:W-:Y:S01]  /*6de0*/  MOV R7, UR7 ;  /* 0x0000000700077c02 */ /* 0x008fe20008000f00 */
[----:B------:R-:W-:Y:S01]  /*6df0*/  IMAD.U32 R6, RZ, RZ, UR6 ;  /* 0x00000006ff067e24 */ /* 0x000fe2000f8e00ff */
[----:B-----5:R-:W-:Y:S01]  /*6e00*/  MOV R11, UR5 ;  /* 0x00000005000b7c02 */ /* 0x020fe20008000f00 */
[----:B------:R-:W-:Y:S02]  /*6e10*/  IMAD.U32 R10, RZ, RZ, UR4 ;  /* 0x00000004ff0a7e24 */ /* 0x000fe4000f8e00ff */
[----:B------:R-:W-:Y:S07]  /*6e20*/  LEPC R20, `(.L_x_112) ;  /* 0x000000001014794e */ /* 0x000fee0000000000 */
[----:B-1--4-:R-:W-:Y:S05]  /*6e30*/  CALL.ABS.NOINC R2 ;  /* 0x0000000002007343 */ /* 0x012fea0003c00000 */
.L_x_112:
[-C--:B------:R-:W-:Y:S01]  /*6e40*/  F2FP.F16.E5M2.UNPACK_B R0, R81.reuse ;  /* 0x00000051ff00723e */ /* 0x080fe200020004ff */
[----:B------:R-:W-:Y:S05]  /*6e50*/  WARPSYNC.ALL ;  /* 0x0000000000007948 */ /* 0x000fea0003800000 */
[----:B------:R-:W-:Y:S01]  /*6e60*/  R2UR UR4, R48 ;  /* 0x00000000300472ca */ /* 0x000fe200000e0000 */
[--C-:B------:R-:W-:Y:S01]  /*6e70*/  HADD2.F32 R54, -RZ, R0.reuse.H0_H0 ;  /* 0x20000000ff367230 */ /* 0x100fe20000004100 */
[-C--:B------:R-:W-:Y:S01]  /*6e80*/  F2FP.F16.E5M2.UNPACK_B R2, R80.reuse.H1 ;  /* 0x00000050ff02723e */ /* 0x080fe200030004ff */
[----:B------:R-:W-:Y:S01]  /*6e90*/  HADD2.F32 R55, -RZ, R0.H1_H1 ;  /* 0x30000000ff377230 */ /* 0x000fe20000004100 */
[----:B------:R-:W-:Y:S01]  /*6ea0*/  F2FP.F16.E5M2.UNPACK_B R0, R81.H1 ;  /* 0x00000051ff00723e */ /* 0x000fe200030004ff */
[----:B------:R-:W-:Y:S01]  /*6eb0*/  BSSY.RECONVERGENT B0, `(.L_x_113) ;  /* 0x0000095000007945 */ /* 0x000fe20003800200 */
[----:B------:R-:W-:Y:S01]  /*6ec0*/  F2FP.F16.E5M2.UNPACK_B R3, R80 ;  /* 0x00000050ff03723e */ /* 0x000fe200020004ff */
[----:B------:R-:W-:Y:S01]  /*6ed0*/  HADD2.F32 R52, -RZ, R2.H0_H0 ;  /* 0x20000002ff347230 */ /* 0x000fe20000004100 */
[----:B------:R-:W-:Y:S01]  /*6ee0*/  ISETP.NE.AND P0, PT, R110, RZ, PT ;  /* 0x000000ff6e00720c */ /* 0x000fe20003f05270 */
[--C-:B------:R-:W-:Y:S01]  /*6ef0*/  HADD2.F32 R56, -RZ, R0.reuse.H0_H0 ;  /* 0x20000000ff387230 */ /* 0x100fe20000004100 */
[----:B------:R-:W-:Y:S01]  /*6f00*/  ISETP.NE.AND P6, PT, R118, RZ, PT ;  /* 0x000000ff7600720c */ /* 0x000fe20003fc5270 */
[----:B------:R-:W-:Y:S01]  /*6f10*/  HADD2.F32 R57, -RZ, R0.H1_H1 ;  /* 0x30000000ff397230 */ /* 0x000fe20000004100 */
[-C--:B------:R-:W-:Y:S01]  /*6f20*/  F2FP.F16.E5M2.UNPACK_B R0, R83.reuse ;  /* 0x00000053ff00723e */ /* 0x080fe200020004ff */
[----:B-1----:R-:W-:Y:S01]  /*6f30*/  LDTM.16dp32bit_t0_t15.x32 R4, tmem[UR4+0x40] ;  /* 0x00004004000479ee */ /* 0x002fe20008a80000 */
[----:B------:R-:W1:Y:S01]  /*6f40*/  LDTM.16dp32bit_t16_t31.x32 R4, tmem[UR4+0x60] ;  /* 0x00006004000479ee */ /* 0x000e620008aa0000 */
[----:B------:R-:W-:Y:S01]  /*6f50*/  HADD2.F32 R53, -RZ, R2.H1_H1 ;  /* 0x30000002ff357230 */ /* 0x000fe20000004100 */
[----:B------:R-:W-:Y:S01]  /*6f60*/  F2FP.F16.E5M2.UNPACK_B R2, R82.H1 ;  /* 0x00000052ff02723e */ /* 0x000fe200030004ff */
[--C-:B------:R-:W-:Y:S02]  /*6f70*/  HADD2.F32 R50, -RZ, R3.reuse.H0_H0 ;  /* 0x20000003ff327230 */ /* 0x100fe40000004100 */
[--C-:B------:R-:W-:Y:S02]  /*6f80*/  HADD2.F32 R62, -RZ, R0.reuse.H0_H0 ;  /* 0x20000000ff3e7230 */ /* 0x100fe40000004100 */
[----:B------:R-:W-:Y:S01]  /*6f90*/  HADD2.F32 R63, -RZ, R0.H1_H1 ;  /* 0x30000000ff3f7230 */ /* 0x000fe20000004100 */
[----:B------:R-:W-:Y:S01]  /*6fa0*/  F2FP.F16.E5M2.UNPACK_B R0, R84.H1 ;  /* 0x00000054ff00723e */ /* 0x000fe200030004ff */
[--C-:B------:R-:W-:Y:S02]  /*6fb0*/  HADD2.F32 R60, -RZ, R2.reuse.H0_H0 ;  /* 0x20000002ff3c7230 */ /* 0x100fe40000004100 */
[----:B------:R-:W-:Y:S01]  /*6fc0*/  HADD2.F32 R61, -RZ, R2.H1_H1 ;  /* 0x30000002ff3d7230 */ /* 0x000fe20000004100 */
[----:B------:R-:W-:Y:S01]  /*6fd0*/  F2FP.F16.E5M2.UNPACK_B R2, R83.H1 ;  /* 0x00000053ff02723e */ /* 0x000fe200030004ff */
[----:B------:R-:W-:Y:S01]  /*6fe0*/  HADD2.F32 R51, -RZ, R3.H1_H1 ;  /* 0x30000003ff337230 */ /* 0x000fe20000004100 */
[----:B------:R-:W-:Y:S01]  /*6ff0*/  F2FP.F16.E5M2.UNPACK_B R3, R82 ;  /* 0x00000052ff03723e */ /* 0x000fe200020004ff */
[--C-:B------:R-:W-:Y:S02]  /*7000*/  HADD2.F32 R68, -RZ, R0.reuse.H0_H0 ;  /* 0x20000000ff447230 */ /* 0x100fe40000004100 */
[----:B------:R-:W-:Y:S01]  /*7010*/  HADD2.F32 R69, -RZ, R0.H1_H1 ;  /* 0x30000000ff457230 */ /* 0x000fe20000004100 */
[-C--:B------:R-:W-:Y:S01]  /*7020*/  F2FP.F16.E5M2.UNPACK_B R0, R85.reuse.H1 ;  /* 0x00000055ff00723e */ /* 0x080fe200030004ff */
[--C-:B------:R-:W-:Y:S02]  /*7030*/  HADD2.F32 R64, -RZ, R2.reuse.H0_H0 ;  /* 0x20000002ff407230 */ /* 0x100fe40000004100 */
[----:B------:R-:W-:Y:S01]  /*7040*/  HADD2.F32 R65, -RZ, R2.H1_H1 ;  /* 0x30000002ff417230 */ /* 0x000fe20000004100 */
[----:B------:R-:W-:Y:S01]  /*7050*/  F2FP.F16.E5M2.UNPACK_B R2, R85 ;  /* 0x00000055ff02723e */ /* 0x000fe200020004ff */
[--C-:B------:R-:W-:Y:S02]  /*7060*/  HADD2.F32 R58, -RZ, R3.reuse.H0_H0 ;  /* 0x20000003ff3a7230 */ /* 0x100fe40000004100 */
[C---:B-1----:R-:W-:Y:S01]  /*7070*/  FMUL R7, R47.reuse, R7 ;  /* 0x000000072f077220 */ /* 0x042fe20000400000 */
[----:B------:R-:W-:Y:S01]  /*7080*/  HADD2.F32 R59, -RZ, R3.H1_H1 ;  /* 0x30000003ff3b7230 */ /* 0x000fe20000004100 */
[----:B------:R-:W-:Y:S01]  /*7090*/  F2FP.F16.E5M2.UNPACK_B R3, R84 ;  /* 0x00000054ff03723e */ /* 0x000fe200020004ff */
[--C-:B------:R-:W-:Y:S02]  /*70a0*/  HADD2.F32 R72, -RZ, R0.reuse.H0_H0 ;  /* 0x20000000ff487230 */ /* 0x100fe40000004100 */
[C---:B------:R-:W-:Y:S01]  /*70b0*/  FMUL R11, R47.reuse, R11 ;  /* 0x0000000b2f0b7220 */ /* 0x040fe20000400000 */
[----:B------:R-:W-:Y:S01]  /*70c0*/  HADD2.F32 R73, -RZ, R0.H1_H1 ;  /* 0x30000000ff497230 */ /* 0x000fe20000004100 */
[----:B------:R-:W-:Y:S01]  /*70d0*/  F2FP.F16.E5M2.UNPACK_B R0, R87 ;  /* 0x00000057ff00723e */ /* 0x000fe200020004ff */
[--C-:B------:R-:W-:Y:S02]  /*70e0*/  HADD2.F32 R70, -RZ, R2.reuse.H0_H0 ;  /* 0x20000002ff467230 */ /* 0x100fe40000004100 */
[C---:B------:R-:W-:Y:S01]  /*70f0*/  FMUL R15, R47.reuse, R15 ;  /* 0x0000000f2f0f7220 */ /* 0x040fe20000400000 */
[----:B------:R-:W-:Y:S01]  /*7100*/  HADD2.F32 R71, -RZ, R2.H1_H1 ;  /* 0x30000002ff477230 */ /* 0x000fe20000004100 */
[-C--:B------:R-:W-:Y:S01]  /*7110*/  F2FP.F16.E5M2.UNPACK_B R2, R86.reuse.H1 ;  /* 0x00000056ff02723e */ /* 0x080fe200030004ff */
[--C-:B------:R-:W-:Y:S02]  /*7120*/  HADD2.F32 R66, -RZ, R3.reuse.H0_H0 ;  /* 0x20000003ff427230 */ /* 0x100fe40000004100 */
[----:B------:R-:W-:Y:S01]  /*7130*/  HADD2.F32 R67, -RZ, R3.H1_H1 ;  /* 0x30000003ff437230 */ /* 0x000fe20000004100 */
[----:B------:R-:W-:Y:S01]  /*7140*/  F2FP.F16.E5M2.UNPACK_B R3, R86 ;  /* 0x00000056ff03723e */ /* 0x000fe200020004ff */
[--C-:B------:R-:W-:Y:S02]  /*7150*/  HADD2.F32 R78, -RZ, R0.reuse.H0_H0 ;  /* 0x20000000ff4e7230 */ /* 0x100fe40000004100 */
[----:B------:R-:W-:Y:S02]  /*7160*/  HADD2.F32 R79, -RZ, R0.H1_H1 ;  /* 0x30000000ff4f7230 */ /* 0x000fe40000004100 */
[C---:B------:R-:W-:Y:S01]  /*7170*/  FMUL R0, R47.reuse, R4 ;  /* 0x000000042f007220 */ /* 0x040fe20000400000 */
[--C-:B------:R-:W-:Y:S02]  /*7180*/  HADD2.F32 R76, -RZ, R2.reuse.H0_H0 ;  /* 0x20000002ff4c7230 */ /* 0x100fe40000004100 */
[----:B------:R-:W-:Y:S01]  /*7190*/  FMUL R4, R47, R8 ;  /* 0x000000082f047220 */ /* 0x000fe20000400000 */
[----:B------:R-:W-:Y:S02]  /*71a0*/  HADD2.F32 R77, -RZ, R2.H1_H1 ;  /* 0x30000002ff4d7230 */ /* 0x000fe40000004100 */
[----:B------:R-:W-:Y:S01]  /*71b0*/  FFMA R0, R49, R50, R0 ;  /* 0x0000003231007223 */ /* 0x000fe20000000000 */
[--C-:B------:R-:W-:Y:S02]  /*71c0*/  HADD2.F32 R74, -RZ, R3.reuse.H0_H0 ;  /* 0x20000003ff4a7230 */ /* 0x100fe40000004100 */
[C---:B------:R-:W-:Y:S01]  /*71d0*/  FMUL R2, R47.reuse, R5 ;  /* 0x000000052f027220 */ /* 0x040fe20000400000 */
[----:B------:R-:W-:Y:S02]  /*71e0*/  HADD2.F32 R75, -RZ, R3.H1_H1 ;  /* 0x30000003ff4b7230 */ /* 0x000fe40000004100 */
[C---:B------:R-:W-:Y:S01]  /*71f0*/  FMUL R5, R47.reuse, R9 ;  /* 0x000000092f057220 */ /* 0x040fe20000400000 */
[----:B------:R-:W-:Y:S01]  /*7200*/  FMUL R8, R47, R12 ;  /* 0x0000000c2f087220 */ /* 0x000fe20000400000 */
[----:B------:R-:W-:Y:S01]  /*7210*/  FFMA R2, R49, R51, R2 ;  /* 0x0000003331027223 */ /* 0x000fe20000000002 */
[C---:B------:R-:W-:Y:S01]  /*7220*/  FMUL R9, R47.reuse, R13 ;  /* 0x0000000d2f097220 */ /* 0x040fe20000400000 */
[C---:B------:R-:W-:Y:S01]  /*7230*/  FMUL R12, R47.reuse, R21 ;  /* 0x000000152f0c7220 */ /* 0x040fe20000400000 */
[C---:B------:R-:W-:Y:S01]  /*7240*/  FMUL R21, R47.reuse, R30 ;  /* 0x0000001e2f157220 */ /* 0x040fe20000400000 */
[C---:B------:R-:W-:Y:S01]  /*7250*/  FMUL R13, R47.reuse, R22 ;  /* 0x000000162f0d7220 */ /* 0x040fe20000400000 */
[C---:B------:R-:W-:Y:S01]  /*7260*/  FMUL R22, R47.reuse, R31 ;  /* 0x0000001f2f167220 */ /* 0x040fe20000400000 */
        /* <DEDUP_REMOVED lines=8> */
[C---:B------:R-:W-:Y:S01]  /*72f0*/  FFMA R6, R49.reuse, R56, R6 ;  /* 0x0000003831067223 */ /* 0x040fe20000000006 */
[C---:B------:R-:W-:Y:S01]  /*7300*/  FFMA R11, R49.reuse, R57, R11 ;  /* 0x00000039310b7223 */ /* 0x040fe2000000000b */
[C---:B------:R-:W-:Y:S01]  /*7310*/  FFMA R8, R49.reuse, R58, R8 ;  /* 0x0000003a31087223 */ /* 0x040fe20000000008 */
[----:B------:R-:W-:Y:S01]  /*7320*/  FFMA R9, R49, R59, R9 ;  /* 0x0000003b31097223 */ /* 0x000fe20000000009 */
[----:B------:R-:W-:Y:S01]  /*7330*/  F2FP.SATFINITE.E5M2.F32.PACK_AB_MERGE_C R52, R7, R3, RZ ;  /* 0x000000030734723e */ /* 0x000fe200048060ff */
[----:B------:R-:W-:Y:S01]  /*7340*/  FFMA R10, R49, R60, R10 ;  /* 0x0000003c310a7223 */ /* 0x000fe2000000000a */
[----:B------:R-:W-:Y:S01]  /*7350*/  F2FP.SATFINITE.E5M2.F32.PACK_AB_MERGE_C R53, R11, R6, RZ ;  /* 0x000000060b35723e */ /* 0x000fe200048060ff */
[----:B------:R-:W-:Y:S01]  /*7360*/  FFMA R15, R49, R61, R15 ;  /* 0x0000003d310f7223 */ /* 0x000fe2000000000f */
[C---:B------:R-:W-:Y:S01]  /*7370*/  FMUL R3, R47.reuse, R16 ;  /* 0x000000102f037220 */ /* 0x040fe20000400000 */
[C---:B------:R-:W-:Y:S01]  /*7380*/  FMUL R6, R47.reuse, R17 ;  /* 0x000000112f067220 */ /* 0x040fe20000400000 */
[----:B------:R-:W-:Y:S01]  /*7390*/  F2FP.F16.E5M2.UNPACK_B R51, R87.H1 ;  /* 0x00000057ff33723e */ /* 0x000fe200030004ff */
[----:B------:R-:W-:Y:S01]  /*73a0*/  FMUL R11, R47, R20 ;  /* 0x000000142f0b7220 */ /* 0x000fe20000400000 */
[----:B------:R-:W-:Y:S01]  /*73b0*/  F2FP.SATFINITE.E5M2.F32.PACK_AB_MERGE_C R54, R15, R10, RZ ;  /* 0x0000000a0f36723e */ /* 0x000fe200048060ff */
[C---:B------:R-:W-:Y:S01]  /*73c0*/  FFMA R3, R49.reuse, R62, R3 ;  /* 0x0000003e31037223 */ /* 0x040fe20000000003 */
[----:B------:R-:W-:Y:S01]  /*73d0*/  FFMA R6, R49, R63, R6 ;  /* 0x0000003f31067223 */ /* 0x000fe20000000006 */
[----:B------:R-:W-:Y:S01]  /*73e0*/  FMUL R20, R47, R29 ;  /* 0x0000001d2f147220 */ /* 0x000fe20000400000 */
[----:B------:R-:W-:Y:S01]  /*73f0*/  F2FP.SATFINITE.E5M2.F32.PACK_AB_MERGE_C R29, R5, R4, R53 ;  /* 0x00000004051d723e */ /* 0x000fe20004806035 */
[----:B------:R-:W-:Y:S01]  /*7400*/  FMUL R10, R47, R19 ;  /* 0x000000132f0a7220 */ /* 0x000fe20000400000 */
[----:B------:R-:W-:Y:S01]  /*7410*/  F2FP.SATFINITE.E5M2.F32.PACK_AB_MERGE_C R30, R9, R8, R54 ;  /* 0x00000008091e723e */ /* 0x000fe20004806036 */
        /* <DEDUP_REMOVED lines=10> */
[----:B------:R-:W-:Y:S01]  /*74c0*/  FFMA R14, R49, R69, R14 ;  /* 0x00000045310e7223 */ /* 0x000fe2000000000e */
[----:B------:R-:W-:Y:S01]  /*74d0*/  FMUL R18, R47, R27 ;  /* 0x0000001b2f127220 */ /* 0x000fe20000400000 */
[C---:B------:R-:W-:Y:S01]  /*74e0*/  FFMA R15, R49.reuse, R70, R15 ;  /* 0x00000046310f7223 */ /* 0x040fe2000000000f */
[C---:B------:R-:W-:Y:S01]  /*74f0*/  FFMA R16, R49.reuse, R71, R16 ;  /* 0x0000004731107223 */ /* 0x040fe20000000010 */
[C---:B------:R-:W-:Y:S01]  /*7500*/  FFMA R17, R49.reuse, R72, R17 ;  /* 0x0000004831117223 */ /* 0x040fe20000000011 */
[C---:B------:R-:W-:Y:S01]  /*7510*/  FFMA R18, R49.reuse, R73, R18 ;  /* 0x0000004931127223 */ /* 0x040fe20000000012 */
[----:B------:R-:W-:Y:S01]  /*7520*/  FFMA R19, R49, R74, R19 ;  /* 0x0000004a31137223 */ /* 0x000fe20000000013 */
[----:B------:R-:W-:Y:S01]  /*7530*/  FMUL R23, R47, R32 ;  /* 0x000000202f177220 */ /* 0x000fe20000400000 */
[----:B------:R-:W-:Y:S01]  /*7540*/  FFMA R20, R49, R75, R20 ;  /* 0x0000004b31147223 */ /* 0x000fe20000000014 */
[----:B------:R-:W-:Y:S01]  /*7550*/  FMUL R24, R47, R33 ;  /* 0x000000212f187220 */ /* 0x000fe20000400000 */
[--C-:B------:R-:W-:Y:S02]  /*7560*/  HADD2.F32 R50, -RZ, R51.reuse.H0_H0 ;  /* 0x20000033ff327230 */ /* 0x100fe40000004100 */
[----:B------:R-:W-:Y:S01]  /*7570*/  FFMA R21, R49, R76, R21 ;  /* 0x0000004c31157223 */ /* 0x000fe20000000015 */
[----:B------:R-:W-:Y:S02]  /*7580*/  HADD2.F32 R51, -RZ, R51.H1_H1 ;  /* 0x30000033ff337230 */ /* 0x000fe40000004100 */
[----:B------:R-:W-:Y:S01]  /*7590*/  FMUL R25, R47, R34 ;  /* 0x000000222f197220 */ /* 0x000fe20000400000 */
[----:B------:R-:W-:Y:S01]  /*75a0*/  FFMA R22, R49, R77, R22 ;  /* 0x0000004d31167223 */ /* 0x000fe20000000016 */
[----:B------:R-:W-:Y:S01]  /*75b0*/  FMUL R26, R47, R35 ;  /* 0x000000232f1a7220 */ /* 0x000fe20000400000 */
[----:B------:R-:W-:Y:S01]  /*75c0*/  F2FP.SATFINITE.E5M2.F32.PACK_AB_MERGE_C R7, R10, R7, RZ ;  /* 0x000000070a07723e */ /* 0x000fe200048060ff */
[C---:B------:R-:W-:Y:S01]  /*75d0*/  FFMA R23, R49.reuse, R78, R23 ;  /* 0x0000004e31177223 */ /* 0x040fe20000000017 */
[C---:B------:R-:W-:Y:S01]  /*75e0*/  FFMA R24, R49.reuse, R79, R24 ;  /* 0x0000004f31187223 */ /* 0x040fe20000000018 */
[C---:B------:R-:W-:Y:S01]  /*75f0*/  FFMA R25, R49.reuse, R50, R25 ;  /* 0x0000003231197223 */ /* 0x040fe20000000019 */
[----:B------:R-:W-:Y:S01]  /*7600*/  FFMA R26, R49, R51, R26 ;  /* 0x00000033311a7223 */ /* 0x000fe2000000001a */
[----:B------:R-:W-:Y:S02]  /*7610*/  F2FP.SATFINITE.E5M2.F32.PACK_AB_MERGE_C R28, R2, R0, R52 ;  /* 0x00000000021c723e */ /* 0x000fe40004806034 */
[----:B------:R-:W-:Y:S02]  /*7620*/  F2FP.SATFINITE.E5M2.F32.PACK_AB_MERGE_C R31, R6, R3, R7 ;  /* 0x00000003061f723e */ /* 0x000fe40004806007 */
[----:B------:R-:W-:Y:S02]  /*7630*/  F2FP.SATFINITE.E5M2.F32.PACK_AB_MERGE_C R13, R14, R13, RZ ;  /* 0x0000000d0e0d723e */ /* 0x000fe400048060ff */
[----:B------:R-:W-:Y:S01]  /*7640*/  F2FP.SATFINITE.E5M2.F32.PACK_AB_MERGE_C R17, R18, R17, RZ ;  /* 0x000000111211723e */ /* 0x000fe200048060ff */
[----:B------:R1:W-:Y:S01]  /*7650*/  STS.128 [R100+UR49+0x5200], R28 ;  /* 0x0052001c64007988 */ /* 0x0003e20008000c31 */
[----:B------:R-:W-:Y:S02]  /*7660*/  F2FP.SATFINITE.E5M2.F32.PACK_AB_MERGE_C R14, R22, R21, RZ ;  /* 0x00000015160e723e */ /* 0x000fe400048060ff */
[----:B------:R-:W-:Y:S02]  /*7670*/  F2FP.SATFINITE.E5M2.F32.PACK_AB_MERGE_C R25, R26, R25, RZ ;  /* 0x000000191a19723e */ /* 0x000fe400048060ff */
[----:B------:R-:W-:Y:S02]  /*7680*/  F2FP.SATFINITE.E5M2.F32.PACK_AB_MERGE_C R12, R12, R11, R13 ;  /* 0x0000000b0c0c723e */ /* 0x000fe4000480600d */
[----:B------:R-:W-:Y:S02]  /*7690*/  F2FP.SATFINITE.E5M2.F32.PACK_AB_MERGE_C R13, R16, R15, R17 ;  /* 0x0000000f100d723e */ /* 0x000fe40004806011 */
        /* <DEDUP_REMOVED lines=13> */
[----:B------:R-:W-:Y:S02]  /*7770*/  UIADD3 UR8, UP0, UPT, UR52, 0x680, URZ ;  /* 0x0000068034087890 */ /* 0x000fe4000ff1e0ff */
[----:B------:R-:W-:Y:S02]  /*7780*/  UIADD3 UR5, UPT, UPT, UR41, 0x40, URZ ;  /* 0x0000004029057890 */ /* 0x000fe4000fffe0ff */
[----:B------:R-:W-:Y:S02]  /*7790*/  UIADD3 UR4, UPT, UPT, UR49, 0x5200, URZ ;  /* 0x0000520031047890 */ /* 0x000fe4000fffe0ff */
[----:B------:R-:W-:Y:S01]  /*77a0*/  UIADD3.X UR9, UPT, UPT, URZ, UR53, URZ, UP0, !UPT ;  /* 0x00000035ff097290 */ /* 0x000fe200087fe4ff */
[----:B------:R-:W-:Y:S01]  /*77b0*/  UMOV UR6, UR42 ;  /* 0x0000002a00067c82 */ /* 0x000fe20008000000 */
[----:B------:R-:W-:Y:S07]  /*77c0*/  UMOV UR7, UR36 ;  /* 0x0000002400077c82 */ /* 0x000fee0008000000 */
[----:B------:R2:W-:Y:S01]  /*77d0*/  UTMASTG.3D [UR4], [UR8] ;  /* 0x00000004080073b5 */ /* 0x0005e20008010000 */
[----:B------:R0:W-:Y:S01]  /*77e0*/  UTMACMDFLUSH ;  /* 0x00000000000079b7 */ /* 0x0001e20000000000 */
[----:B--2---:R-:W-:Y:S04]  /*77f0*/  DEPBAR.LE SB0, 0x1 ;  /* 0x000080400000791a */ /* 0x004fe80000000000 */
.L_x_114:
[----:B------:R-:W-:Y:S05]  /*7800*/  BSYNC.RECONVERGENT B0 ;  /* 0x0000000000007941 */ /* 0x000fea0003800200 */
.L_x_113:
        /* <DEDUP_REMOVED lines=15> */
.L_x_118:
[----:B------:R-:W-:Y:S05]  /*7900*/  BSYNC B0 ;  /* 0x0000000000007941 */ /* 0x000fea0003800000 */
.L_x_117:
[----:B------:R-:W-:Y:S01]  /*7910*/  ISETP.NE.AND P0, PT, R116, RZ, PT ;  /* 0x000000ff7400720c */ /* 0x000fe20003f05270 */
[----:B------:R-:W-:Y:S11]  /*7920*/  VIADD R105, R105, 0x1 ;  /* 0x0000000169697836 */ /* 0x000ff60000000000 */
[----:B------:R-:W-:Y:S01]  /*7930*/  @!UPT UIADD3 URZ, UPT, UPT, URZ, URZ, URZ ;  /* 0x000000fffffff290 */ /* 0x000fe2000fffe0ff */
[----:B------:R3:W4:Y:S04]  /*7940*/  @P0 LDS.128 R84, [R2+0x210] ;  /* 0x0002100002540984 */ /* 0x0007280000000c00 */
[----:B------:R1:W1:Y:S01]  /*7950*/  @P0 LDS.128 R80, [R3+UR49+0x200] ;  /* 0x0002003103500984 */ /* 0x0002620008000c00 */
        /* <DEDUP_REMOVED lines=14> */
.L_x_116:
[----:B------:R-:W-:Y:S05]  /*7a40*/  BSYNC B1 ;  /* 0x0000000000017941 */ /* 0x000fea0003800000 */
.L_x_115:
[----:B------:R-:W-:Y:S05]  /*7a50*/  VIADD R0, R48, 0x80 ;  /* 0x0000008030007836 */ /* 0x000fea0000000000 */
[----:B------:R-:W-:Y:S04]  /*7a60*/  SHF.R.U32.HI R0, RZ, 0x15, R0 ;  /* 0x00000015ff007819 */ /* 0x000fe80000011600 */
[----:B------:R-:W-:Y:S11]  /*7a70*/  LOP3.LUT P0, RZ, R0, 0x3, R101, 0x48, !PT ;  /* 0x0000000300ff7812 */ /* 0x000ff60007804865 */
[----:B------:R-:W-:Y:S02]  /*7a80*/  @!UPT UIADD3 URZ, UPT, UPT, URZ, URZ, URZ ;  /* 0x000000fffffff290 */ /* 0x000fe4000fffe0ff */
[----:B------:R-:W-:Y:S05]  /*7a90*/  @!P0 BRA `(.L_x_120) ;  /* 0x0000000000408947 */ /* 0x000fea0003800000 */
[----:B------:R-:W2:Y:S01]  /*7aa0*/  LDCU.64 UR8, c[0x4][0x78] ;  /* 0x01000f00ff0877ac */ /* 0x000ea20008000a00 */
[----:B------:R-:W-:Y:S01]  /*7ab0*/  MOV R3, 0x0 ;  /* 0x0000000000037802 */ /* 0x000fe20000000f00 */
[----:B-1----:R-:W-:Y:S02]  /*7ac0*/  HFMA2 R12, -RZ, RZ, 0, 5.9604644775390625e-08 ;  /* 0x00000001ff0c7431 */ /* 0x002fe400000001ff */
[----:B------:R-:W-:Y:S02]  /*7ad0*/  IMAD.MOV.U32 R8, RZ, RZ, 0x192 ;  /* 0x00000192ff087424 */ /* 0x000fe400078e00ff */
[----:B------:R-:W-:Y:S01]  /*7ae0*/  IMAD.MOV.U32 R13, RZ, RZ, RZ ;  /* 0x000000ffff0d7224 */ /* 0x000fe200078e00ff */
[----:B------:R-:W1:Y:S01]  /*7af0*/  LDCU.64 UR6, c[0x4][0x80] ;  /* 0x01001000ff0677ac */ /* 0x000e620008000a00 */
[----:B------:R-:W3:Y:S01]  /*7b00*/  LDC.64 R2, c[0x4][R3] ;  /* 0x0100000003027b82 */ /* 0x000ee20000000a00 */
[----:B------:R-:W4:Y:S01]  /*7b10*/  LDCU.64 UR4, c[0x4][0x18] ;  /* 0x01000300ff0477ac */ /* 0x000f220008000a00 */
[----:B--2---:R-:W-:Y:S01]  /*7b20*/  MOV R5, UR9 ;  /* 0x0000000900057c02 */ /* 0x004fe20008000f00 */
[----:B------:R-:W-:Y:S01]  /*7b30*/  IMAD.U32 R4, RZ, RZ, UR8 ;  /* 0x00000008ff047e24 */ /* 0x000fe2000f8e00ff */
[----:B-1----:R-:W-:Y:S01]  /*7b40*/  MOV R7, UR7 ;  /* 0x0000000700077c02 */ /* 0x002fe20008000f00 */
[----:B------:R-:W-:Y:S01]  /*7b50*/  IMAD.U32 R6, RZ, RZ, UR6 ;  /* 0x00000006ff067e24 */ /* 0x000fe2000f8e00ff */
[----:B----4-:R-:W-:Y:S01]  /*7b60*/  MOV R11, UR5 ;  /* 0x00000005000b7c02 */ /* 0x010fe20008000f00 */
[----:B------:R-:W-:Y:S02]  /*7b70*/  IMAD.U32 R10, RZ, RZ, UR4 ;  /* 0x00000004ff0a7e24 */ /* 0x000fe4000f8e00ff */
[----:B------:R-:W-:Y:S07]  /*7b80*/  LEPC R20, `(.L_x_120) ;  /* 0x000000001014794e */ /* 0x000fee0000000000 */
[----:B---3--:R-:W-:Y:S05]  /*7b90*/  CALL.ABS.NOINC R2 ;  /* 0x0000000002007343 */ /* 0x008fea0003c00000 */
.L_x_120:
        /* <DEDUP_REMOVED lines=148> */
[----:B------:R-:W-:Y:S02]  /*84e0*/  UIADD3 UR8, UP0, UPT, UR52, 0x680, URZ ;  /* 0x0000068034087890 */ /* 0x000fe4000ff1e0ff */
[----:B------:R-:W-:Y:S02]  /*84f0*/  UIADD3 UR5, UPT, UPT, UR41, 0x80, URZ ;  /* 0x0000008029057890 */ /* 0x000fe4000fffe0ff */
[----:B------:R-:W-:Y:S01]  /*8500*/  MOV R109, UR10 ;  /* 0x0000000a006d7c02 */ /* 0x000fe20008000f00 */
[----:B------:R-:W-:Y:S01]  /*8510*/  UIADD3.X UR9, UPT, UPT, URZ, UR53, URZ, UP0, !UPT ;  /* 0x00000035ff097290 */ /* 0x000fe200087fe4ff */
[----:B------:R-:W-:Y:S02]  /*8520*/  UMOV UR6, UR42 ;  /* 0x0000002a00067c82 */ /* 0x000fe40008000000 */
[----:B------:R-:W-:Y:S01]  /*8530*/  R2UR UR4, R109 ;  /* 0x000000006d0472ca */ /* 0x000fe200000e0000 */
[----:B------:R-:W-:Y:S11]  /*8540*/  UMOV UR7, UR36 ;  /* 0x0000002400077c82 */ /* 0x000ff60008000000 */
[----:B------:R-:W-:Y:S01]  /*8550*/  @!UPT UIADD3 URZ, UPT, UPT, URZ, URZ, URZ ;  /* 0x000000fffffff290 */ /* 0x000fe2000fffe0ff */
[----:B------:R2:W-:Y:S01]  /*8560*/  UTMASTG.3D [UR4], [UR8] ;  /* 0x00000004080073b5 */ /* 0x0005e20008010000 */
[----:B------:R0:W-:Y:S01]  /*8570*/  UTMACMDFLUSH ;  /* 0x00000000000079b7 */ /* 0x0001e20000000000 */
[----:B--2---:R-:W-:Y:S04]  /*8580*/  DEPBAR.LE SB0, 0x1 ;  /* 0x000080400000791a */ /* 0x004fe80000000000 */
.L_x_122:
[----:B------:R-:W-:Y:S05]  /*8590*/  BSYNC.RECONVERGENT B0 ;  /* 0x0000000000007941 */ /* 0x000fea0003800200 */
.L_x_121:
        /* <DEDUP_REMOVED lines=15> */
.L_x_126:
[----:B------:R-:W-:Y:S05]  /*8690*/  BSYNC B0 ;  /* 0x0000000000007941 */ /* 0x000fea0003800000 */
.L_x_125:
        /* <DEDUP_REMOVED lines=19> */
.L_x_124:
[----:B------:R-:W-:Y:S05]  /*87d0*/  BSYNC B1 ;  /* 0x0000000000017941 */ /* 0x000fea0003800000 */
.L_x_123:
        /* <DEDUP_REMOVED lines=21> */
.L_x_128:
[----:B------:R-:W-:Y:S01]  /*8930*/  ISETP.NE.AND P0, PT, R110, RZ, PT ;  /* 0x000000ff6e00720c */ /* 0x000fe20003f05270 */
[----:B------:R-:W-:Y:S05]  /*8940*/  WARPSYNC.ALL ;  /* 0x0000000000007948 */ /* 0x000fea0003800000 */
[----:B------:R-:W-:Y:S01]  /*8950*/  R2UR UR4, R48 ;  /* 0x00000000300472ca */ /* 0x000fe200000e0000 */
[----:B------:R-:W-:Y:S01]  /*8960*/  BSSY.RECONVERGENT B0, `(.L_x_129) ;  /* 0x000009c000007945 */ /* 0x000fe20003800200 */
[-C--:B------:R-:W-:Y:S02]  /*8970*/  F2FP.F16.E5M2.UNPACK_B R2, R80.reuse ;  /* 0x00000050ff02723e */ /* 0x080fe400020004ff */
[----:B------:R-:W-:Y:S02]  /*8980*/  F2FP.F16.E5M2.UNPACK_B R80, R80.H1 ;  /* 0x00000050ff50723e */ /* 0x000fe400030004ff */
[-C--:B------:R-:W-:Y:S01]  /*8990*/  F2FP.F16.E5M2.UNPACK_B R51, R81.reuse ;  /* 0x00000051ff33723e */ /* 0x080fe200020004ff */
[--C-:B------:R-:W-:Y:S01]  /*89a0*/  HADD2.F32 R0, -RZ, R2.reuse.H0_H0 ;  /* 0x20000002ff007230 */ /* 0x100fe20000004100 */
[----:B------:R-:W-:Y:S01]  /*89b0*/  F2FP.F16.E5M2.UNPACK_B R81, R81.H1 ;  /* 0x00000051ff51723e */ /* 0x000fe200030004ff */
[----:B------:R-:W-:Y:S01]  /*89c0*/  HADD2.F32 R2, -RZ, R2.H1_H1 ;  /* 0x30000002ff027230 */ /* 0x000fe20000004100 */
[-C--:B------:R-:W-:Y:S01]  /*89d0*/  F2FP.F16.E5M2.UNPACK_B R55, R82.reuse ;  /* 0x00000052ff37723e */ /* 0x080fe200020004ff */
[--C-:B------:R-:W-:Y:S01]  /*89e0*/  HADD2.F32 R3, -RZ, R80.reuse.H0_H0 ;  /* 0x20000050ff037230 */ /* 0x100fe20000004100 */
[----:B------:R-:W-:Y:S01]  /*89f0*/  F2FP.F16.E5M2.UNPACK_B R82, R82.H1 ;  /* 0x00000052ff52723e */ /* 0x000fe200030004ff */
[----:B-1----:R-:W-:Y:S01]  /*8a00*/  LDTM.16dp32bit_t0_t15.x32 R4, tmem[UR4+0xc0] ;  /* 0x0000c004000479ee */ /* 0x002fe20008a80000 */
[----:B------:R-:W1:Y:S01]  /*8a10*/  LDTM.16dp32bit_t16_t31.x32 R4, tmem[UR4+0xe0] ;  /* 0x0000e004000479ee */ /* 0x000e620008aa0000 */
[----:B------:R-:W-:Y:S01]  /*8a20*/  NOP ;  /* 0x0000000000007918 */ /* 0x000fe20000000000 */
[--C-:B------:R-:W-:Y:S01]  /*8a30*/  HADD2.F32 R50, -RZ, R51.reuse.H0_H0 ;  /* 0x20000033ff327230 */ /* 0x100fe20000004100 */
[----:B------:R-:W-:Y:S01]  /*8a40*/  R2UR UR5, R113 ;  /* 0x00000000710572ca */ /* 0x000fe200000e0000 */
[----:B------:R-:W-:Y:S01]  /*8a50*/  HADD2.F32 R51, -RZ, R51.H1_H1 ;  /* 0x30000033ff337230 */ /* 0x000fe20000004100 */
[----:B------:R-:W-:Y:S01]  /*8a60*/  F2FP.F16.E5M2.UNPACK_B R59, R83 ;  /* 0x00000053ff3b723e */ /* 0x000fe200020004ff */
[--C-:B------:R-:W-:Y:S01]  /*8a70*/  HADD2.F32 R54, -RZ, R55.reuse.H0_H0 ;  /* 0x20000037ff367230 */ /* 0x100fe20000004100 */
[----:B------:R-:W-:Y:S01]  /*8a80*/  F2FP.F16.E5M2.UNPACK_B R63, R84 ;  /* 0x00000054ff3f723e */ /* 0x000fe200020004ff */
[----:B------:R-:W-:Y:S01]  /*8a90*/  HADD2.F32 R55, -RZ, R55.H1_H1 ;  /* 0x30000037ff377230 */ /* 0x000fe20000004100 */
[----:B------:R-:W-:Y:S01]  /*8aa0*/  F2FP.F16.E5M2.UNPACK_B R67, R85 ;  /* 0x00000055ff43723e */ /* 0x000fe200020004ff */
[--C-:B------:R-:W-:Y:S01]  /*8ab0*/  HADD2.F32 R58, -RZ, R59.reuse.H0_H0 ;  /* 0x2000003bff3a7230 */ /* 0x100fe20000004100 */
[----:B------:R-:W-:Y:S01]  /*8ac0*/  F2FP.F16.E5M2.UNPACK_B R71, R86 ;  /* 0x00000056ff47723e */ /* 0x000fe200020004ff */
[----:B------:R-:W-:Y:S01]  /*8ad0*/  HADD2.F32 R59, -RZ, R59.H1_H1 ;  /* 0x3000003bff3b7230 */ /* 0x000fe20000004100 */
[----:B------:R-:W-:Y:S01]  /*8ae0*/  F2FP.F16.E5M2.UNPACK_B R74, R87 ;  /* 0x00000057ff4a723e */ /* 0x000fe200020004ff */
[--C-:B------:R-:W-:Y:S01]  /*8af0*/  HADD2.F32 R62, -RZ, R63.reuse.H0_H0 ;  /* 0x2000003fff3e7230 */ /* 0x100fe20000004100 */
[----:B------:R-:W-:Y:S01]  /*8b00*/  F2FP.F16.E5M2.UNPACK_B R83, R83.H1 ;  /* 0x00000053ff53723e */ /* 0x000fe200030004ff */
[----:B------:R-:W-:Y:S01]  /*8b10*/  UIADD3 UR5, UPT, UPT, UR5, 0x130, URZ ;  /* 0x0000013005057890 */ /* 0x000fe2000fffe0ff */
[----:B------:R-:W-:Y:S01]  /*8b20*/  HADD2.F32 R63, -RZ, R63.H1_H1 ;  /* 0x3000003fff3f7230 */ /* 0x000fe20000004100 */
[----:B------:R-:W-:Y:S01]  /*8b30*/  F2FP.F16.E5M2.UNPACK_B R84, R84.H1 ;  /* 0x00000054ff54723e */ /* 0x000fe200030004ff */
[--C-:B------:R-:W-:Y:S01]  /*8b40*/  HADD2.F32 R66, -RZ, R67.reuse.H0_H0 ;  /* 0x20000043ff427230 */ /* 0x100fe20000004100 */
[----:B------:R-:W-:Y:S01]  /*8b50*/  UPRMT UR5, UR37, 0x654, UR5 ;  /* 0x0000065425057896 */ /* 0x000fe20008000005 */
[----:B------:R-:W-:Y:S01]  /*8b60*/  HADD2.F32 R67, -RZ, R67.H1_H1 ;  /* 0x30000043ff437230 */ /* 0x000fe20000004100 */
[----:B------:R-:W-:Y:S01]  /*8b70*/  F2FP.F16.E5M2.UNPACK_B R85, R85.H1 ;  /* 0x00000055ff55723e */ /* 0x000fe200030004ff */
[--C-:B------:R-:W-:Y:S02]  /*8b80*/  HADD2.F32 R70, -RZ, R71.reuse.H0_H0 ;  /* 0x20000047ff467230 */ /* 0x100fe40000004100 */
[C---:B-1----:R-:W-:Y:S01]  /*8b90*/  FMUL R4, R47.reuse, R4 ;  /* 0x000000042f047220 */ /* 0x042fe20000400000 */
[C---:B------:R-:W-:Y:S01]  /*8ba0*/  FMUL R5, R47.reuse, R5 ;  /* 0x000000052f057220 */ /* 0x040fe20000400000 */
[C---:B------:R-:W-:Y:S01]  /*8bb0*/  FMUL R8, R47.reuse, R8 ;  /* 0x000000082f087220 */ /* 0x040fe20000400000 */
[----:B------:R-:W-:Y:S01]  /*8bc0*/  FMUL R9, R47, R9 ;  /* 0x000000092f097220 */ /* 0x000fe20000400000 */
[C---:B------:R-:W-:Y:S01]  /*8bd0*/  FFMA R4, R49.reuse, R0, R4 ;  /* 0x0000000031047223 */ /* 0x040fe20000000004 */
[----:B------:R-:W-:Y:S01]  /*8be0*/  SYNCS.ARRIVE.TRANS64.RED.A1T0 RZ, [UR5], RZ ;  /* 0x000000ffffff79a7 */ /* 0x000fe20008100405 */
        /* <DEDUP_REMOVED lines=8> */
[----:B------:R-:W-:Y:S02]  /*8c70*/  HADD2.F32 R71, -RZ, R71.H1_H1 ;  /* 0x30000047ff477230 */ /* 0x000fe40000004100 */
[C---:B------:R-:W-:Y:S01]  /*8c80*/  FMUL R25, R47.reuse, R30 ;  /* 0x0000001e2f197220 */ /* 0x040fe20000400000 */
[C---:B------:R-:W-:Y:S01]  /*8c90*/  FMUL R30, R47.reuse, R35 ;  /* 0x000000232f1e7220 */ /* 0x040fe20000400000 */
[----:B------:R-:W-:Y:S02]  /*8ca0*/  HADD2.F32 R48, -RZ, R80.H1_H1 ;  /* 0x30000050ff307230 */ /* 0x000fe40000004100 */
[C---:B------:R-:W-:Y:S01]  /*8cb0*/  FMUL R6, R47.reuse, R6 ;  /* 0x000000062f067220 */ /* 0x040fe20000400000 */
[C---:B------:R-:W-:Y:S01]  /*8cc0*/  FMUL R7, R47.reuse, R7 ;  /* 0x000000072f077220 */ /* 0x040fe20000400000 */
[--C-:B------:R-:W-:Y:S02]  /*8cd0*/  HADD2.F32 R52, -RZ, R81.reuse.H0_H0 ;  /* 0x20000051ff347230 */ /* 0x100fe40000004100 */
[----:B------:R-:W-:Y:S01]  /*8ce0*/  FMUL R10, R47, R10 ;  /* 0x0000000a2f0a7220 */ /* 0x000fe20000400000 */
[C---:B------:R-:W-:Y:S01]  /*8cf0*/  FFMA R6, R49.reuse, R3, R6 ;  /* 0x0000000331067223 */ /* 0x040fe20000000006 */
[----:B------:R-:W-:Y:S02]  /*8d00*/  HADD2.F32 R53, -RZ, R81.H1_H1 ;  /* 0x30000051ff357230 */ /* 0x000fe40000004100 */
[C---:B------:R-:W-:Y:S01]  /*8d10*/  FFMA R7, R49.reuse, R48, R7 ;  /* 0x0000003031077223 */ /* 0x040fe20000000007 */
[C---:B------:R-:W-:Y:S01]  /*8d20*/  FFMA R8, R49.reuse, R50, R8 ;  /* 0x0000003231087223 */ /* 0x040fe20000000008 */
[C---:B------:R-:W-:Y:S01]  /*8d30*/  FFMA R9, R49.reuse, R51, R9 ;  /* 0x0000003331097223 */ /* 0x040fe20000000009 */
[----:B------:R-:W-:Y:S01]  /*8d40*/  FFMA R10, R49, R52, R10 ;  /* 0x00000034310a7223 */ /* 0x000fe2000000000a */
[--C-:B------:R-:W-:Y:S01]  /*8d50*/  HADD2.F32 R48, -RZ, R74.reuse.H0_H0 ;  /* 0x2000004aff307230 */ /* 0x100fe20000004100 */
[----:B------:R-:W-:Y:S01]  /*8d60*/  F2FP.SATFINITE.E5M2.F32.PACK_AB_MERGE_C R77, R7, R6, RZ ;  /* 0x00000006074d723e */ /* 0x000fe200048060ff */
[C---:B------:R-:W-:Y:S01]  /*8d70*/  FMUL R7, R47.reuse, R24 ;  /* 0x000000182f077220 */ /* 0x040fe20000400000 */
[C---:B------:R-:W-:Y:S01]  /*8d80*/  FMUL R24, R47.reuse, R29 ;  /* 0x0000001d2f187220 */ /* 0x040fe20000400000 */
[C---:B------:R-:W-:Y:S01]  /*8d90*/  FMUL R29, R47.reuse, R34 ;  /* 0x000000222f1d7220 */ /* 0x040fe20000400000 */
[----:B------:R-:W-:Y:S02]  /*8da0*/  HADD2.F32 R74, -RZ, R74.H1_H1 ;  /* 0x3000004aff4a7230 */ /* 0x000fe40000004100 */
[C---:B------:R-:W-:Y:S01]  /*8db0*/  FMUL R11, R47.reuse, R11 ;  /* 0x0000000b2f0b7220 */ /* 0x040fe20000400000 */
[--C-:B------:R-:W-:Y:S02]  /*8dc0*/  HADD2.F32 R56, -RZ, R82.reuse.H0_H0 ;  /* 0x20000052ff387230 */ /* 0x100fe40000004100 */
[----:B------:R-:W-:Y:S01]  /*8dd0*/  FMUL R14, R47, R14 ;  /* 0x0000000e2f0e7220 */ /* 0x000fe20000400000 */
[----:B------:R-:W-:Y:S02]  /*8de0*/  HADD2.F32 R57, -RZ, R82.H1_H1 ;  /* 0x30000052ff397230 */ /* 0x000fe40000004100 */
[C---:B------:R-:W-:Y:S01]  /*8df0*/  FFMA R11, R49.reuse, R53, R11 ;  /* 0x00000035310b7223 */ /* 0x040fe2000000000b */
[----:B------:R-:W-:Y:S01]  /*8e00*/  F2FP.F16.E5M2.UNPACK_B R86, R86.H1 ;  /* 0x00000056ff56723e */ /* 0x000fe200030004ff */
[C---:B------:R-:W-:Y:S01]  /*8e10*/  FFMA R12, R49.reuse, R54, R12 ;  /* 0x00000036310c7223 */ /* 0x040fe2000000000c */
[C---:B------:R-:W-:Y:S01]  /*8e20*/  FFMA R13, R49.reuse, R55, R13 ;  /* 0x00000037310d7223 */ /* 0x040fe2000000000d */
[----:B------:R-:W-:Y:S01]  /*8e30*/  F2FP.F16.E5M2.UNPACK_B R87, R87.H1 ;  /* 0x00000057ff57723e */ /* 0x000fe200030004ff */
[----:B------:R-:W-:Y:S01]  /*8e40*/  FFMA R14, R49, R56, R14 ;  /* 0x00000038310e7223 */ /* 0x000fe2000000000e */
[----:B------:R-:W-:Y:S01]  /*8e50*/  F2FP.SATFINITE.E5M2.F32.PACK_AB_MERGE_C R10, R11, R10, RZ ;  /* 0x0000000a0b0a723e */ /* 0x000fe200048060ff */
[C---:B------:R-:W-:Y:S01]  /*8e60*/  FMUL R15, R47.reuse, R15 ;  /* 0x0000000f2f0f7220 */ /* 0x040fe20000400000 */
[--C-:B------:R-:W-:Y:S02]  /*8e70*/  HADD2.F32 R60, -RZ, R83.reuse.H0_H0 ;  /* 0x20000053ff3c7230 */ /* 0x100fe40000004100 */
[----:B------:R-:W-:Y:S01]  /*8e80*/  FMUL R18, R47, R18 ;  /* 0x000000122f127220 */ /* 0x000fe20000400000 */
[----:B------:R-:W-:Y:S02]  /*8e90*/  HADD2.F32 R61, -RZ, R83.H1_H1 ;  /* 0x30000053ff3d7230 */ /* 0x000fe40000004100 */
[----:B------:R-:W-:Y:S01]  /*8ea0*/  FFMA R15, R49, R57, R15 ;  /* 0x00000039310f7223 */ /* 0x000fe2000000000f */
[----:B------:R-:W-:Y:S01]  /*8eb0*/  IADD3 R45, PT, PT, R45, 0x1, RZ ;  /* 0x000000012d2d7810 */ /* 0x000fe20007ffe0ff */
[C---:B------:R-:W-:Y:S01]  /*8ec0*/  FFMA R16, R49.reuse, R58, R16 ;  /* 0x0000003a31107223 */ /* 0x040fe20000000010 */
        /* <DEDUP_REMOVED lines=8> */
[C---:B------:R-:W-:Y:S01]  /*8f50*/  FFMA R0, R49.reuse, R62, R0 ;  /* 0x0000003e31007223 */ /* 0x040fe20000000000 */
[C---:B------:R-:W-:Y:S01]  /*8f60*/  FFMA R2, R49.reuse, R63, R2 ;  /* 0x0000003f31027223 */ /* 0x040fe20000000002 */
[--C-:B------:R-:W-:Y:S02]  /*8f70*/  HADD2.F32 R68, -RZ, R85.reuse.H0_H0 ;  /* 0x20000055ff447230 */ /* 0x100fe40000004100 */
[----:B------:R-:W-:Y:S01]  /*8f80*/  FFMA R3, R49, R64, R3 ;  /* 0x0000004031037223 */ /* 0x000fe20000000003 */
[----:B------:R-:W-:Y:S02]  /*8f90*/  HADD2.F32 R69, -RZ, R85.H1_H1 ;  /* 0x30000055ff457230 */ /* 0x000fe40000004100 */
[C---:B------:R-:W-:Y:S01]  /*8fa0*/  FMUL R21, R47.reuse, R26 ;  /* 0x0000001a2f157220 */ /* 0x040fe20000400000 */
[----:B------:R-:W-:Y:S01]  /*8fb0*/  FMUL R22, R47, R27 ;  /* 0x0000001b2f167220 */ /* 0x000fe20000400000 */
[C---:B------:R-:W-:Y:S01]  /*8fc0*/  FFMA R6, R49.reuse, R65, R6 ;  /* 0x0000004131067223 */ /* 0x040fe20000000006 */
[----:B------:R-:W-:Y:S01]  /*8fd0*/  FFMA R7, R49, R66, R7 ;  /* 0x0000004231077223 */ /* 0x000fe20000000007 */
[----:B------:R-:W-:Y:S01]  /*8fe0*/  FMUL R23, R47, R28 ;  /* 0x0000001c2f177220 */ /* 0x000fe20000400000 */
[C---:B------:R-:W-:Y:S01]  /*8ff0*/  FFMA R20, R49.reuse, R67, R20 ;  /* 0x0000004331147223 */ /* 0x040fe20000000014 */
[--C-:B------:R-:W-:Y:S02]  /*9000*/  HADD2.F32 R72, -RZ, R86.reuse.H0_H0 ;  /* 0x20000056ff487230 */ /* 0x100fe40000004100 */
[C---:B------:R-:W-:Y:S01]  /*9010*/  FFMA R21, R49.reuse, R68, R21 ;  /* 0x0000004431157223 */ /* 0x040fe20000000015 */
[----:B------:R-:W-:Y:S02]  /*9020*/  HADD2.F32 R73, -RZ, R86.H1_H1 ;  /* 0x30000056ff497230 */ /* 0x000fe40000004100 */
[----:B------:R-:W-:Y:S01]  /*9030*/  FFMA R22, R49, R69, R22 ;  /* 0x0000004531167223 */ /* 0x000fe20000000016 */
[C---:B------:R-:W-:Y:S01]  /*9040*/  FMUL R26, R47.reuse, R31 ;  /* 0x0000001f2f1a7220 */ /* 0x040fe20000400000 */
[----:B------:R-:W-:Y:S01]  /*9050*/  FMUL R27, R47, R32 ;  /* 0x000000202f1b7220 */ /* 0x000fe20000400000 */
[----:B------:R-:W-:Y:S01]  /*9060*/  FFMA R23, R49, R70, R23 ;  /* 0x0000004631177223 */ /* 0x000fe20000000017 */
[----:B------:R-:W-:Y:S01]  /*9070*/  FMUL R28, R47, R33 ;  /* 0x000000212f1c7220 */ /* 0x000fe20000400000 */
[C---:B------:R-:W-:Y:S01]  /*9080*/  FFMA R24, R49.reuse, R71, R24 ;  /* 0x0000004731187223 */ /* 0x040fe20000000018 */
[--C-:B------:R-:W-:Y:S02]  /*9090*/  HADD2.F32 R75, -RZ, R87.reuse.H0_H0 ;  /* 0x20000057ff4b7230 */ /* 0x100fe40000004100 */
[C---:B------:R-:W-:Y:S01]  /*90a0*/  FFMA R25, R49.reuse, R72, R25 ;  /* 0x0000004831197223 */ /* 0x040fe20000000019 */
[----:B------:R-:W-:Y:S02]  /*90b0*/  HADD2.F32 R76, -RZ, R87.H1_H1 ;  /* 0x30000057ff4c7230 */ /* 0x000fe40000004100 */
[----:B------:R-:W-:Y:S01]  /*90c0*/  FFMA R26, R49, R73, R26 ;  /* 0x00000049311a7223 */ /* 0x000fe2000000001a */
[----:B------:R-:W-:Y:S01]  /*90d0*/  F2FP.SATFINITE.E5M2.F32.PACK_AB_MERGE_C R14, R15, R14, RZ ;  /* 0x0000000e0f0e723e */ /* 0x000fe200048060ff */
[----:B------:R-:W-:Y:S01]  /*90e0*/  FFMA R27, R49, R48, R27 ;  /* 0x00000030311b7223 */ /* 0x000fe2000000001b */
[----:B------:R-:W-:Y:S01]  /*90f0*/  F2FP.SATFINITE.E5M2.F32.PACK_AB_MERGE_C R18, R19, R18, RZ ;  /* 0x000000121312723e */ /* 0x000fe200048060ff */
[C---:B------:R-:W-:Y:S01]  /*9100*/  FFMA R28, R49.reuse, R74, R28 ;  /* 0x0000004a311c7223 */ /* 0x040fe2000000001c */
[C---:B------:R-:W-:Y:S01]  /*9110*/  FFMA R29, R49.reuse, R75, R29 ;  /* 0x0000004b311d7223 */ /* 0x040fe2000000001d */
[----:B------:R-:W-:Y:S01]  /*9120*/  FFMA R30, R49, R76, R30 ;  /* 0x0000004c311e7223 */ /* 0x000fe2000000001e */
[----:B------:R-:W-:Y:S02]  /*9130*/  F2FP.SATFINITE.E5M2.F32.PACK_AB_MERGE_C R32, R5, R4, R77 ;  /* 0x000000040520723e */ /* 0x000fe4000480604d */
[----:B------:R-:W-:Y:S02]  /*9140*/  F2FP.SATFINITE.E5M2.F32.PACK_AB_MERGE_C R33, R9, R8, R10 ;  /* 0x000000080921723e */ /* 0x000fe4000480600a */
        /* <DEDUP_REMOVED lines=10> */
[----:B------:R-:W-:Y:S05]  /*91f0*/  F2FP.SATFINITE.E5M2.F32.PACK_AB_MERGE_C R7, R28, R27, R29 ;  /* 0x0000001b1c07723e */ /* 0x000fea000480601d */
        /* <DEDUP_REMOVED lines=18> */
.L_x_130:
[----:B------:R-:W-:Y:S05]  /*9320*/  BSYNC.RECONVERGENT B0 ;  /* 0x0000000000007941 */ /* 0x000fea0003800200 */
.L_x_129:
[----:B------:R-:W-:Y:S01]  /*9330*/  BAR.SYNC.DEFER_BLOCKING 0x1, 0x80 ;  /* 0x0042000000007b1d */ /* 0x000fe20000010000 */
[----:B------:R-:W-:Y:S01]  /*9340*/  ISETP.NE.AND P2, PT, R111, RZ, PT ;  /* 0x000000ff6f00720c */ /* 0x000fe20003f45270 */
[----:B------:R-:W-:Y:S01]  /*9350*/  IMAD.IADD R14, R43, 0x1, R94 ;  /* 0x000000012b0e7824 */ /* 0x000fe200078e025e */
[----:B------:R-:W-:Y:S01]  /*9360*/  ISETP.NE.AND P0, PT, R112, 0x2, PT ;  /* 0x000000027000780c */ /* 0x000fe20003f05270 */
[----:B------:R-:W-:Y:S01]  /*9370*/  IMAD.IADD R15, R44, 0x1, R95 ;  /* 0x000000012c0f7824 */ /* 0x000fe200078e025f */
[----:B------:R-:W-:Y:S02]  /*9380*/  ISETP.NE.AND P1, PT, R45, 0x4, PT ;  /* 0x000000042d00780c */ /* 0x000fe40003f25270 */
[----:B------:R-:W-:Y:S02]  /*9390*/  SEL R2, RZ, 0x1, P0 ;  /* 0x00000001ff027807 */ /* 0x000fe40000000000 */
[----:B------:R-:W-:Y:S02]  /*93a0*/  SEL R0, RZ, 0x1, P1 ;  /* 0x00000001ff007807 */ /* 0x000fe40000800000 */
[----:B------:R-:W-:Y:S02]  /*93b0*/  LOP3.LUT R106, R106, R2, RZ, 0x3c, !PT ;  /* 0x000000026a6a7212 */ /* 0x000fe400078e3cff */
[----:B------:R-:W-:Y:S02]  /*93c0*/  LOP3.LUT R107, R107, R0, RZ, 0x3c, !PT ;  /* 0x000000006b6b7212 */ /* 0x000fe400078e3cff */
[----:B------:R-:W-:Y:S02]  /*93d0*/  @P2 R2UR UR36, R103 ;  /* 0x00000000672422ca */ /* 0x000fe400000e0000 */
[----:B------:R-:W-:Y:S02]  /*93e0*/  SEL R112, R112, RZ, P0 ;  /* 0x000000ff70707207 */ /* 0x000fe40000000000 */
[----:B------:R-:W-:Y:S01]  /*93f0*/  SEL R45, R45, RZ, P1 ;  /* 0x000000ff2d2d7207 */ /* 0x000fe20000800000 */
[----:B------:R-:W-:Y:S10]  /*9400*/  @P2 BRA `(.L_x_131) ;  /* 0xffffffbc00382947 */ /* 0x000ff4000383ffff */
[----:B------:R-:W-:Y:S05]  /*9410*/  EXIT ;  /* 0x000000000000794d */ /* 0x000fea0003800000 */
.L_x_20:
[----:B--2---:R2:W1:Y:S02]  /*9420*/  SYNCS.PHASECHK.TRANS64.TRYWAIT P0, [R2+URZ+0x160], R3 ;  /* 0x00016003020075a7 */ /* 0x00446400080011ff */
[----:B-1----:R-:W-:Y:S05]  /*9430*/  @!P0 NANOSLEEP.SYNCS 0x989680 ;  /* 0x009896800000895d */ /* 0x002fea0003900000 */
[----:B------:R-:W1:Y:S02]  /*9440*/  @!P0 SYNCS.PHASECHK.TRANS64 P0, [R2+URZ+0x160], R3 ;  /* 0x00016003020085a7 */ /* 0x000e6400080010ff */
[----:B-1----:R-:W-:Y:S05]  /*9450*/  @!P0 BRA `(.L_x_20) ;  /* 0xfffffffc00f08947 */ /* 0x002fea000383ffff */
[----:B------:R-:W-:Y:S05]  /*9460*/  BRA `(.L_x_132) ;  /* 0xffffff8000987947 */ /* 0x000fea000383ffff */
.L_x_23:
[----:B-1----:R-:W-:-:S07]  /*9470*/  MOV R2, UR33 ;  /* 0x0000002100027c02 */ /* 0x002fce0008000f00 */
.L_x_133:
[----:B-1----:R1:W2:Y:S02]  /*9480*/  SYNCS.PHASECHK.TRANS64.TRYWAIT P0, [R2+URZ+0x50], R4 ;  /* 0x00005004020075a7 */ /* 0x0022a400080011ff */
[----:B--2---:R-:W-:Y:S05]  /*9490*/  @!P0 NANOSLEEP.SYNCS 0x989680 ;  /* 0x009896800000895d */ /* 0x004fea0003900000 */
[----:B------:R-:W2:Y:S02]  /*94a0*/  @!P0 SYNCS.PHASECHK.TRANS64 P0, [R2+URZ+0x50], R4 ;  /* 0x00005004020085a7 */ /* 0x000ea400080010ff */
[----:B--2---:R-:W-:Y:S05]  /*94b0*/  @!P0 BRA `(.L_x_133) ;  /* 0xfffffffc00f08947 */ /* 0x004fea000383ffff */
[----:B------:R-:W-:Y:S05]  /*94c0*/  BRA `(.L_x_22) ;  /* 0xffffff8000ec7947 */ /* 0x000fea000383ffff */
.L_x_29:
[----:B-1----:R-:W-:-:S07]  /*94d0*/  MOV R2, UR25 ;  /* 0x0000001900027c02 */ /* 0x002fce0008000f00 */
.L_x_134:
[----:B-1----:R1:W2:Y:S02]  /*94e0*/  SYNCS.PHASECHK.TRANS64.TRYWAIT P0, [R2+URZ+0x50], R4 ;  /* 0x00005004020075a7 */ /* 0x0022a400080011ff */
[----:B--2---:R-:W-:Y:S05]  /*94f0*/  @!P0 NANOSLEEP.SYNCS 0x989680 ;  /* 0x009896800000895d */ /* 0x004fea0003900000 */
[----:B------:R-:W2:Y:S02]  /*9500*/  @!P0 SYNCS.PHASECHK.TRANS64 P0, [R2+URZ+0x50], R4 ;  /* 0x00005004020085a7 */ /* 0x000ea400080010ff */
[----:B--2---:R-:W-:Y:S05]  /*9510*/  @!P0 BRA `(.L_x_134) ;  /* 0xfffffffc00f08947 */ /* 0x004fea000383ffff */
[----:B------:R-:W-:Y:S05]  /*9520*/  BRA `(.L_x_28) ;  /* 0xffffff8400ac7947 */ /* 0x000fea000383ffff */
.L_x_33:
[----:B-1----:R1:W2:Y:S02]  /*9530*/  SYNCS.PHASECHK.TRANS64.TRYWAIT P0, [R2+URZ+0xf0], R3 ;  /* 0x0000f003020075a7 */ /* 0x0022a400080011ff */
[----:B--2---:R-:W-:Y:S05]  /*9540*/  @!P0 NANOSLEEP.SYNCS 0x989680 ;  /* 0x009896800000895d */ /* 0x004fea0003900000 */
[----:B------:R-:W2:Y:S02]  /*9550*/  @!P0 SYNCS.PHASECHK.TRANS64 P0, [R2+URZ+0xf0], R3 ;  /* 0x0000f003020085a7 */ /* 0x000ea400080010ff */
[----:B--2---:R-:W-:Y:S05]  /*9560*/  @!P0 BRA `(.L_x_33) ;  /* 0xfffffffc00f08947 */ /* 0x004fea000383ffff */
[----:B------:R-:W-:Y:S05]  /*9570*/  BRA `(.L_x_135) ;  /* 0xffffff8800507947 */ /* 0x000fea000383ffff */
.L_x_37:
[----:B----4-:R-:W-:-:S07]  /*9580*/  MOV R0, UR5 ;  /* 0x0000000500007c02 */ /* 0x010fce0008000f00 */
.L_x_136:
[----:B-1----:R1:W2:Y:S02]  /*9590*/  SYNCS.PHASECHK.TRANS64.TRYWAIT P0, [R0+URZ], R2 ;  /* 0x00000002000075a7 */ /* 0x0022a400080011ff */
[----:B--2---:R-:W-:Y:S05]  /*95a0*/  @!P0 NANOSLEEP.SYNCS 0x989680 ;  /* 0x009896800000895d */ /* 0x004fea0003900000 */
[----:B------:R-:W2:Y:S02]  /*95b0*/  @!P0 SYNCS.PHASECHK.TRANS64 P0, [R0+URZ], R2 ;  /* 0x00000002000085a7 */ /* 0x000ea400080010ff */
[----:B--2---:R-:W-:Y:S05]  /*95c0*/  @!P0 BRA `(.L_x_136) ;  /* 0xfffffffc00f08947 */ /* 0x004fea000383ffff */
[----:B------:R-:W-:Y:S05]  /*95d0*/  BRA `(.L_x_137) ;  /* 0xffffff8c00c07947 */ /* 0x000fea000383ffff */
.L_x_38:
[----:B----4-:R-:W-:-:S07]  /*95e0*/  MOV R0, UR5 ;  /* 0x0000000500007c02 */ /* 0x010fce0008000f00 */
.L_x_138:
[----:B-1----:R1:W2:Y:S02]  /*95f0*/  SYNCS.PHASECHK.TRANS64.TRYWAIT P0, [R0+URZ], R3 ;  /* 0x00000003000075a7 */ /* 0x0022a400080011ff */
[----:B--2---:R-:W-:Y:S05]  /*9600*/  @!P0 NANOSLEEP.SYNCS 0x989680 ;  /* 0x009896800000895d */ /* 0x004fea0003900000 */
[----:B------:R-:W2:Y:S02]  /*9610*/  @!P0 SYNCS.PHASECHK.TRANS64 P0, [R0+URZ], R3 ;  /* 0x00000003000085a7 */ /* 0x000ea400080010ff */
[----:B--2---:R-:W-:Y:S05]  /*9620*/  @!P0 BRA `(.L_x_138) ;  /* 0xfffffffc00f08947 */ /* 0x004fea000383ffff */
[----:B------:R-:W-:Y:S05]  /*9630*/  BRA `(.L_x_139) ;  /* 0xffffff8c00cc7947 */ /* 0x000fea000383ffff */
.L_x_39:
[----:B----4-:R-:W-:-:S07]  /*9640*/  MOV R0, UR5 ;  /* 0x0000000500007c02 */ /* 0x010fce0008000f00 */
.L_x_140:
[----:B-1----:R1:W2:Y:S02]  /*9650*/  SYNCS.PHASECHK.TRANS64.TRYWAIT P0, [R0+URZ], R3 ;  /* 0x00000003000075a7 */ /* 0x0022a400080011ff */
[----:B--2---:R-:W-:Y:S05]  /*9660*/  @!P0 NANOSLEEP.SYNCS 0x989680 ;  /* 0x009896800000895d */ /* 0x004fea0003900000 */
[----:B------:R-:W2:Y:S02]  /*9670*/  @!P0 SYNCS.PHASECHK.TRANS64 P0, [R0+URZ], R3 ;  /* 0x00000003000085a7 */ /* 0x000ea400080010ff */
[----:B--2---:R-:W-:Y:S05]  /*9680*/  @!P0 BRA `(.L_x_140) ;  /* 0xfffffffc00f08947 */ /* 0x004fea000383ffff */
[----:B------:R-:W-:Y:S05]  /*9690*/  BRA `(.L_x_141) ;  /* 0xffffff8c00d87947 */ /* 0x000fea000383ffff */
.L_x_40:
[----:B----4-:R-:W-:-:S07]  /*96a0*/  MOV R0, UR5 ;  /* 0x0000000500007c02 */ /* 0x010fce0008000f00 */
.L_x_142:
[----:B-1----:R1:W2:Y:S02]  /*96b0*/  SYNCS.PHASECHK.TRANS64.TRYWAIT P0, [R0+URZ], R3 ;  /* 0x00000003000075a7 */ /* 0x0022a400080011ff */
[----:B--2---:R-:W-:Y:S05]  /*96c0*/  @!P0 NANOSLEEP.SYNCS 0x989680 ;  /* 0x009896800000895d */ /* 0x004fea0003900000 */
[----:B------:R-:W2:Y:S02]  /*96d0*/  @!P0 SYNCS.PHASECHK.TRANS64 P0, [R0+URZ], R3 ;  /* 0x00000003000085a7 */ /* 0x000ea400080010ff */
[----:B--2---:R-:W-:Y:S05]  /*96e0*/  @!P0 BRA `(.L_x_142) ;  /* 0xfffffffc00f08947 */ /* 0x004fea000383ffff */
[----:B------:R-:W-:Y:S05]  /*96f0*/  BRA `(.L_x_143) ;  /* 0xffffff8c00e47947 */ /* 0x000fea000383ffff */
.L_x_41:
[----:B----4-:R-:W-:-:S07]  /*9700*/  MOV R0, UR5 ;  /* 0x0000000500007c02 */ /* 0x010fce0008000f00 */
.L_x_144:
[----:B-1----:R1:W2:Y:S02]  /*9710*/  SYNCS.PHASECHK.TRANS64.TRYWAIT P0, [R0+URZ], R3 ;  /* 0x00000003000075a7 */ /* 0x0022a400080011ff */
[----:B--2---:R-:W-:Y:S05]  /*9720*/  @!P0 NANOSLEEP.SYNCS 0x989680 ;  /* 0x009896800000895d */ /* 0x004fea0003900000 */
[----:B------:R-:W2:Y:S02]  /*9730*/  @!P0 SYNCS.PHASECHK.TRANS64 P0, [R0+URZ], R3 ;  /* 0x00000003000085a7 */ /* 0x000ea400080010ff */
[----:B--2---:R-:W-:Y:S05]  /*9740*/  @!P0 BRA `(.L_x_144) ;  /* 0xfffffffc00f08947 */ /* 0x004fea000383ffff */
[----:B------:R-:W-:Y:S05]  /*9750*/  BRA `(.L_x_145) ;  /* 0xffffff8c00f07947 */ /* 0x000fea000383ffff */
.L_x_42:
[----:B----4-:R-:W-:-:S07]  /*9760*/  MOV R0, UR5 ;  /* 0x0000000500007c02 */ /* 0x010fce0008000f00 */
.L_x_146:
[----:B-1----:R1:W2:Y:S02]  /*9770*/  SYNCS.PHASECHK.TRANS64.TRYWAIT P0, [R0+URZ], R3 ;  /* 0x00000003000075a7 */ /* 0x0022a400080011ff */
[----:B--2---:R-:W-:Y:S05]  /*9780*/  @!P0 NANOSLEEP.SYNCS 0x989680 ;  /* 0x009896800000895d */ /* 0x004fea0003900000 */
[----:B------:R-:W2:Y:S02]  /*9790*/  @!P0 SYNCS.PHASECHK.TRANS64 P0, [R0+URZ], R3 ;  /* 0x00000003000085a7 */ /* 0x000ea400080010ff */
[----:B--2---:R-:W-:Y:S05]  /*97a0*/  @!P0 BRA `(.L_x_146) ;  /* 0xfffffffc00f08947 */ /* 0x004fea000383ffff */
[----:B------:R-:W-:Y:S05]  /*97b0*/  BRA `(.L_x_147) ;  /* 0xffffff8c00fc7947 */ /* 0x000fea000383ffff */
.L_x_43:
[----:B----4-:R-:W-:-:S07]  /*97c0*/  MOV R0, UR5 ;  /* 0x0000000500007c02 */ /* 0x010fce0008000f00 */
.L_x_148:
[----:B-1----:R1:W2:Y:S02]  /*97d0*/  SYNCS.PHASECHK.TRANS64.TRYWAIT P0, [R0+URZ], R3 ;  /* 0x00000003000075a7 */ /* 0x0022a400080011ff */
[----:B--2---:R-:W-:Y:S05]  /*97e0*/  @!P0 NANOSLEEP.SYNCS 0x989680 ;  /* 0x009896800000895d */ /* 0x004fea0003900000 */
[----:B------:R-:W2:Y:S02]  /*97f0*/  @!P0 SYNCS.PHASECHK.TRANS64 P0, [R0+URZ], R3 ;  /* 0x00000003000085a7 */ /* 0x000ea400080010ff */
[----:B--2---:R-:W-:Y:S05]  /*9800*/  @!P0 BRA `(.L_x_148) ;  /* 0xfffffffc00f08947 */ /* 0x004fea000383ffff */
[----:B------:R-:W-:Y:S05]  /*9810*/  BRA `(.L_x_149) ;  /* 0xffffff9000087947 */ /* 0x000fea000383ffff */
.L_x_44:
[----:B----4-:R-:W-:-:S07]  /*9820*/  MOV R0, UR5 ;  /* 0x0000000500007c02 */ /* 0x010fce0008000f00 */
.L_x_150:
[----:B-1----:R1:W2:Y:S02]  /*9830*/  SYNCS.PHASECHK.TRANS64.TRYWAIT P0, [R0+URZ], R3 ;  /* 0x00000003000075a7 */ /* 0x0022a400080011ff */
[----:B--2---:R-:W-:Y:S05]  /*9840*/  @!P0 NANOSLEEP.SYNCS 0x989680 ;  /* 0x009896800000895d */ /* 0x004fea0003900000 */
[----:B------:R-:W2:Y:S02]  /*9850*/  @!P0 SYNCS.PHASECHK.TRANS64 P0, [R0+URZ], R3 ;  /* 0x00000003000085a7 */ /* 0x000ea400080010ff */
[----:B--2---:R-:W-:Y:S05]  /*9860*/  @!P0 BRA `(.L_x_150) ;  /* 0xfffffffc00f08947 */ /* 0x004fea000383ffff */
[----:B------:R-:W-:Y:S05]  /*9870*/  BRA `(.L_x_151) ;  /* 0xffffff9000147947 */ /* 0x000fea000383ffff */
.L_x_45:
[----:B----4-:R-:W-:-:S07]  /*9880*/  MOV R0, UR5 ;  /* 0x0000000500007c02 */ /* 0x010fce0008000f00 */
.L_x_152:
[----:B-1----:R1:W2:Y:S02]  /*9890*/  SYNCS.PHASECHK.TRANS64.TRYWAIT P0, [R0+URZ], R3 ;  /* 0x00000003000075a7 */ /* 0x0022a400080011ff */
[----:B--2---:R-:W-:Y:S05]  /*98a0*/  @!P0 NANOSLEEP.SYNCS 0x989680 ;  /* 0x009896800000895d */ /* 0x004fea0003900000 */
[----:B------:R-:W2:Y:S02]  /*98b0*/  @!P0 SYNCS.PHASECHK.TRANS64 P0, [R0+URZ], R3 ;  /* 0x00000003000085a7 */ /* 0x000ea400080010ff */
[----:B--2---:R-:W-:Y:S05]  /*98c0*/  @!P0 BRA `(.L_x_152) ;  /* 0xfffffffc00f08947 */ /* 0x004fea000383ffff */
[----:B------:R-:W-:Y:S05]  /*98d0*/  BRA `(.L_x_153) ;  /* 0xffffff9000207947 */ /* 0x000fea000383ffff */
.L_x_48:
[----:B-1----:R1:W2:Y:S02]  /*98e0*/  SYNCS.PHASECHK.TRANS64.TRYWAIT P0, [R0+URZ+0x150], R4 ;  /* 0x00015004000075a7 */ /* 0x0022a400080011ff */
[----:B--2---:R-:W-:Y:S05]  /*98f0*/  @!P0 NANOSLEEP.SYNCS 0x989680 ;  /* 0x009896800000895d */ /* 0x004fea0003900000 */
[----:B------:R-:W2:Y:S02]  /*9900*/  @!P0 SYNCS.PHASECHK.TRANS64 P0, [R0+URZ+0x150], R4 ;  /* 0x00015004000085a7 */ /* 0x000ea400080010ff */
[----:B--2---:R-:W-:Y:S05]  /*9910*/  @!P0 BRA `(.L_x_48) ;  /* 0xfffffffc00f08947 */ /* 0x004fea000383ffff */
[----:B------:R-:W-:Y:S05]  /*9920*/  BRA `(.L_x_154) ;  /* 0xffffff90007c7947 */ /* 0x000fea000383ffff */
.L_x_49:
[----:B------:R-:W-:-:S07]  /*9930*/  MOV R0, UR5 ;  /* 0x0000000500007c02 */ /* 0x000fce0008000f00 */
.L_x_155:
[----:B-1----:R1:W2:Y:S02]  /*9940*/  SYNCS.PHASECHK.TRANS64.TRYWAIT P0, [R0+URZ+0x100], R5 ;  /* 0x00010005000075a7 */ /* 0x0022a400080011ff */
[----:B--2---:R-:W-:Y:S05]  /*9950*/  @!P0 NANOSLEEP.SYNCS 0x989680 ;  /* 0x009896800000895d */ /* 0x004fea0003900000 */
[----:B------:R-:W2:Y:S02]  /*9960*/  @!P0 SYNCS.PHASECHK.TRANS64 P0, [R0+URZ+0x100], R5 ;  /* 0x00010005000085a7 */ /* 0x000ea400080010ff */
[----:B--2---:R-:W-:Y:S05]  /*9970*/  @!P0 BRA `(.L_x_155) ;  /* 0xfffffffc00f08947 */ /* 0x004fea000383ffff */
[----:B------:R-:W-:Y:S05]  /*9980*/  BRA `(.L_x_156) ;  /* 0xffffff90008c7947 */ /* 0x000fea000383ffff */
.L_x_50:
[----:B-1----:R1:W2:Y:S02]  /*9990*/  SYNCS.PHASECHK.TRANS64.TRYWAIT P1, [R0+URZ+0xf0], R4 ;  /* 0x0000f004000075a7 */ /* 0x0022a400080211ff */
[----:B--2---:R-:W-:Y:S05]  /*99a0*/  @!P1 NANOSLEEP.SYNCS 0x989680 ;  /* 0x009896800000995d */ /* 0x004fea0003900000 */
[----:B------:R-:W2:Y:S02]  /*99b0*/  @!P1 SYNCS.PHASECHK.TRANS64 P1, [R0+URZ+0xf0], R4 ;  /* 0x0000f004000095a7 */ /* 0x000ea400080210ff */
[----:B--2---:R-:W-:Y:S05]  /*99c0*/  @!P1 BRA `(.L_x_50) ;  /* 0xfffffffc00f09947 */ /* 0x004fea000383ffff */
[----:B------:R-:W-:Y:S05]  /*99d0*/  BRA `(.L_x_157) ;  /* 0xffffff9000bc7947 */ /* 0x000fea000383ffff */
.L_x_53:
[----:B------:R-:W-:-:S07]  /*99e0*/  MOV R0, UR5 ;  /* 0x0000000500007c02 */ /* 0x000fce0008000f00 */
.L_x_158:
[----:B-1----:R1:W2:Y:S02]  /*99f0*/  SYNCS.PHASECHK.TRANS64.TRYWAIT P0, [R0+URZ+0x100], R2 ;  /* 0x00010002000075a7 */ /* 0x0022a400080011ff */
[----:B--2---:R-:W-:Y:S05]  /*9a00*/  @!P0 NANOSLEEP.SYNCS 0x989680 ;  /* 0x009896800000895d */ /* 0x004fea0003900000 */
[----:B------:R-:W2:Y:S02]  /*9a10*/  @!P0 SYNCS.PHASECHK.TRANS64 P0, [R0+URZ+0x100], R2 ;  /* 0x00010002000085a7 */ /* 0x000ea400080010ff */
[----:B--2---:R-:W-:Y:S05]  /*9a20*/  @!P0 BRA `(.L_x_158) ;  /* 0xfffffffc00f08947 */ /* 0x004fea000383ffff */
[----:B------:R-:W-:Y:S05]  /*9a30*/  BRA `(.L_x_52) ;  /* 0xffffff9400107947 */ /* 0x000fea000383ffff */
.L_x_60:
[----:B-1----:R1:W2:Y:S02]  /*9a40*/  SYNCS.PHASECHK.TRANS64.TRYWAIT P1, [R0+URZ+0xf0], R2 ;  /* 0x0000f002000075a7 */ /* 0x0022a400080211ff */
[----:B--2---:R-:W-:Y:S05]  /*9a50*/  @!P1 NANOSLEEP.SYNCS 0x989680 ;  /* 0x009896800000995d */ /* 0x004fea0003900000 */
[----:B------:R-:W2:Y:S02]  /*9a60*/  @!P1 SYNCS.PHASECHK.TRANS64 P1, [R0+URZ+0xf0], R2 ;  /* 0x0000f002000095a7 */ /* 0x000ea400080210ff */
[----:B--2---:R-:W-:Y:S05]  /*9a70*/  @!P1 BRA `(.L_x_60) ;  /* 0xfffffffc00f09947 */ /* 0x004fea000383ffff */
[----:B------:R-:W-:Y:S05]  /*9a80*/  BRA `(.L_x_159) ;  /* 0xffffff9800707947 */ /* 0x000fea000383ffff */
.L_x_61:
[----:B------:R-:W-:-:S07]  /*9a90*/  MOV R2, UR8 ;  /* 0x0000000800027c02 */ /* 0x000fce0008000f00 */
.L_x_160:
[----:B-1----:R1:W2:Y:S02]  /*9aa0*/  SYNCS.PHASECHK.TRANS64.TRYWAIT P0, [R2+URZ+0x130], R0 ;  /* 0x00013000020075a7 */ /* 0x0022a400080011ff */
[----:B--2---:R-:W-:Y:S05]  /*9ab0*/  @!P0 NANOSLEEP.SYNCS 0x989680 ;  /* 0x009896800000895d */ /* 0x004fea0003900000 */
[----:B------:R-:W2:Y:S02]  /*9ac0*/  @!P0 SYNCS.PHASECHK.TRANS64 P0, [R2+URZ+0x130], R0 ;  /* 0x00013000020085a7 */ /* 0x000ea400080010ff */
[----:B--2---:R-:W-:Y:S05]  /*9ad0*/  @!P0 BRA `(.L_x_160) ;  /* 0xfffffffc00f08947 */ /* 0x004fea000383ffff */
[----:B------:R-:W-:Y:S05]  /*9ae0*/  BRA `(.L_x_161) ;  /* 0xffffff9800c07947 */ /* 0x000fea000383ffff */
.L_x_64:
[----:B------:R-:W-:Y:S07]  /*9af0*/  MOV R0, UR7 ;  /* 0x0000000700007c02 */ /* 0x000fee0008000f00 */
.L_x_162:
[----:B-1----:R1:W2:Y:S02]  /*9b00*/  SYNCS.PHASECHK.TRANS64.TRYWAIT P0, [R0+URZ], R2 ;  /* 0x00000002000075a7 */ /* 0x0022a400080011ff */
[----:B--2---:R-:W-:Y:S05]  /*9b10*/  @!P0 NANOSLEEP.SYNCS 0x989680 ;  /* 0x009896800000895d */ /* 0x004fea0003900000 */
[----:B------:R-:W2:Y:S02]  /*9b20*/  @!P0 SYNCS.PHASECHK.TRANS64 P0, [R0+URZ], R2 ;  /* 0x00000002000085a7 */ /* 0x000ea400080010ff */
[----:B--2---:R-:W-:Y:S05]  /*9b30*/  @!P0 BRA `(.L_x_162) ;  /* 0xfffffffc00f08947 */ /* 0x004fea000383ffff */
[----:B------:R-:W-:Y:S05]  /*9b40*/  BRA `(.L_x_63) ;  /* 0xffffff9800dc7947 */ /* 0x000fea000383ffff */
.L_x_67:
[----:B------:R-:W-:-:S07]  /*9b50*/  MOV R0, UR5 ;  /* 0x0000000500007c02 */ /* 0x000fce0008000f00 */
.L_x_163:
[----:B--2---:R2:W3:Y:S02]  /*9b60*/  SYNCS.PHASECHK.TRANS64.TRYWAIT P0, [R0+URZ], R2 ;  /* 0x00000002000075a7 */ /* 0x0044e400080011ff */
[----:B---3--:R-:W-:Y:S05]  /*9b70*/  @!P0 NANOSLEEP.SYNCS 0x989680 ;  /* 0x009896800000895d */ /* 0x008fea0003900000 */
[----:B------:R-:W3:Y:S02]  /*9b80*/  @!P0 SYNCS.PHASECHK.TRANS64 P0, [R0+URZ], R2 ;  /* 0x00000002000085a7 */ /* 0x000ee400080010ff */
[----:B---3--:R-:W-:Y:S05]  /*9b90*/  @!P0 BRA `(.L_x_163) ;  /* 0xfffffffc00f08947 */ /* 0x008fea000383ffff */
[----:B------:R-:W-:Y:S05]  /*9ba0*/  BRA `(.L_x_164) ;  /* 0xffffff9c00907947 */ /* 0x000fea000383ffff */
.L_x_68:
[----:B------:R-:W-:-:S07]  /*9bb0*/  MOV R0, UR5 ;  /* 0x0000000500007c02 */ /* 0x000fce0008000f00 */
.L_x_165:
[----:B-1----:R1:W2:Y:S02]  /*9bc0*/  SYNCS.PHASECHK.TRANS64.TRYWAIT P0, [R0+URZ], R3 ;  /* 0x00000003000075a7 */ /* 0x0022a400080011ff */
[----:B--2---:R-:W-:Y:S05]  /*9bd0*/  @!P0 NANOSLEEP.SYNCS 0x989680 ;  /* 0x009896800000895d */ /* 0x004fea0003900000 */
[----:B------:R-:W2:Y:S02]  /*9be0*/  @!P0 SYNCS.PHASECHK.TRANS64 P0, [R0+URZ], R3 ;  /* 0x00000003000085a7 */ /* 0x000ea400080010ff */
[----:B--2---:R-:W-:Y:S05]  /*9bf0*/  @!P0 BRA `(.L_x_165) ;  /* 0xfffffffc00f08947 */ /* 0x004fea000383ffff */
[----:B------:R-:W-:Y:S05]  /*9c00*/  BRA `(.L_x_166) ;  /* 0xffffff9c009c7947 */ /* 0x000fea000383ffff */
.L_x_69:
[----:B------:R-:W-:-:S07]  /*9c10*/  MOV R0, UR5 ;  /* 0x0000000500007c02 */ /* 0x000fce0008000f00 */
.L_x_167:
[----:B-1----:R1:W2:Y:S02]  /*9c20*/  SYNCS.PHASECHK.TRANS64.TRYWAIT P0, [R0+URZ], R3 ;  /* 0x00000003000075a7 */ /* 0x0022a400080011ff */
[----:B--2---:R-:W-:Y:S05]  /*9c30*/  @!P0 NANOSLEEP.SYNCS 0x989680 ;  /* 0x009896800000895d */ /* 0x004fea0003900000 */
[----:B------:R-:W2:Y:S02]  /*9c40*/  @!P0 SYNCS.PHASECHK.TRANS64 P0, [R0+URZ], R3 ;  /* 0x00000003000085a7 */ /* 0x000ea400080010ff */
[----:B--2---:R-:W-:Y:S05]  /*9c50*/  @!P0 BRA `(.L_x_167) ;  /* 0xfffffffc00f08947 */ /* 0x004fea000383ffff */
[----:B------:R-:W-:Y:S05]  /*9c60*/  BRA `(.L_x_168) ;  /* 0xffffff9c00a87947 */ /* 0x000fea000383ffff */
.L_x_70:
[----:B-1----:R-:W-:-:S07]  /*9c70*/  MOV R0, UR7 ;  /* 0x0000000700007c02 */ /* 0x002fce0008000f00 */
.L_x_169:
[----:B-1----:R1:W2:Y:S02]  /*9c80*/  SYNCS.PHASECHK.TRANS64.TRYWAIT P0, [R0+URZ], R2 ;  /* 0x00000002000075a7 */ /* 0x0022a400080011ff */
[----:B--2---:R-:W-:Y:S05]  /*9c90*/  @!P0 NANOSLEEP.SYNCS 0x989680 ;  /* 0x009896800000895d */ /* 0x004fea0003900000 */
[----:B------:R-:W2:Y:S02]  /*9ca0*/  @!P0 SYNCS.PHASECHK.TRANS64 P0, [R0+URZ], R2 ;  /* 0x00000002000085a7 */ /* 0x000ea400080010ff */
[----:B--2---:R-:W-:Y:S05]  /*9cb0*/  @!P0 BRA `(.L_x_169) ;  /* 0xfffffffc00f08947 */ /* 0x004fea000383ffff */
[----:B------:R-:W-:Y:S05]  /*9cc0*/  BRA `(.L_x_170) ;  /* 0xffffff9c00b47947 */ /* 0x000fea000383ffff */
.L_x_75:
[----:B--2---:R2:W3:Y:S02]  /*9cd0*/  SYNCS.PHASECHK.TRANS64.TRYWAIT P0, [R0+URZ+0xf0], R2 ;  /* 0x0000f002000075a7 */ /* 0x0044e400080011ff */
[----:B---3--:R-:W-:Y:S05]  /*9ce0*/  @!P0 NANOSLEEP.SYNCS 0x989680 ;  /* 0x009896800000895d */ /* 0x008fea0003900000 */
[----:B------:R-:W3:Y:S02]  /*9cf0*/  @!P0 SYNCS.PHASECHK.TRANS64 P0, [R0+URZ+0xf0], R2 ;  /* 0x0000f002000085a7 */ /* 0x000ee400080010ff */
[----:B---3--:R-:W-:Y:S05]  /*9d00*/  @!P0 BRA `(.L_x_75) ;  /* 0xfffffffc00f08947 */ /* 0x008fea000383ffff */
[----:B------:R-:W-:Y:S05]  /*9d10*/  BRA `(.L_x_171) ;  /* 0xffffffa000c07947 */ /* 0x000fea000383ffff */
.L_x_78:
[----:B------:R-:W-:Y:S07]  /*9d20*/  MOV R0, UR7 ;  /* 0x0000000700007c02 */ /* 0x000fee0008000f00 */
.L_x_172:
[----:B--2---:R2:W3:Y:S02]  /*9d30*/  SYNCS.PHASECHK.TRANS64.TRYWAIT P0, [R0+URZ+0xe8], R2 ;  /* 0x0000e802000075a7 */ /* 0x0044e400080011ff */
[----:B---3--:R-:W-:Y:S05]  /*9d40*/  @!P0 NANOSLEEP.SYNCS 0x989680 ;  /* 0x009896800000895d */ /* 0x008fea0003900000 */
[----:B------:R-:W3:Y:S02]  /*9d50*/  @!P0 SYNCS.PHASECHK.TRANS64 P0, [R0+URZ+0xe8], R2 ;  /* 0x0000e802000085a7 */ /* 0x000ee400080010ff */
[----:B---3--:R-:W-:Y:S05]  /*9d60*/  @!P0 BRA `(.L_x_172) ;  /* 0xfffffffc00f08947 */ /* 0x008fea000383ffff */
[----:B------:R-:W-:Y:S05]  /*9d70*/  BRA `(.L_x_77) ;  /* 0xffffffa400a07947 */ /* 0x000fea000383ffff */
.L_x_81:
[----:B------:R-:W-:Y:S07]  /*9d80*/  MOV R0, UR7 ;  /* 0x0000000700007c02 */ /* 0x000fee0008000f00 */
.L_x_173:
[----:B-1----:R1:W2:Y:S02]  /*9d90*/  SYNCS.PHASECHK.TRANS64.TRYWAIT P0, [R0+URZ+0xc0], R14 ;  /* 0x0000c00e000075a7 */ /* 0x0022a400080011ff */
[----:B--2---:R-:W-:Y:S05]  /*9da0*/  @!P0 NANOSLEEP.SYNCS 0x989680 ;  /* 0x009896800000895d */ /* 0x004fea0003900000 */
[----:B------:R-:W2:Y:S02]  /*9db0*/  @!P0 SYNCS.PHASECHK.TRANS64 P0, [R0+URZ+0xc0], R14 ;  /* 0x0000c00e000085a7 */ /* 0x000ea400080010ff */
[----:B--2---:R-:W-:Y:S05]  /*9dc0*/  @!P0 BRA `(.L_x_173) ;  /* 0xfffffffc00f08947 */ /* 0x004fea000383ffff */
[----:B------:R-:W-:Y:S05]  /*9dd0*/  BRA `(.L_x_174) ;  /* 0xffffffa800187947 */ /* 0x000fea000383ffff */
.L_x_82:
[----:B------:R-:W-:Y:S07]  /*9de0*/  MOV R0, UR7 ;  /* 0x0000000700007c02 */ /* 0x000fee0008000f00 */
.L_x_175:
[----:B-1----:R1:W2:Y:S02]  /*9df0*/  SYNCS.PHASECHK.TRANS64.TRYWAIT P0, [R0+URZ+0xc8], R14 ;  /* 0x0000c80e000075a7 */ /* 0x0022a400080011ff */
[----:B--2---:R-:W-:Y:S05]  /*9e00*/  @!P0 NANOSLEEP.SYNCS 0x989680 ;  /* 0x009896800000895d */ /* 0x004fea0003900000 */
[----:B------:R-:W2:Y:S02]  /*9e10*/  @!P0 SYNCS.PHASECHK.TRANS64 P0, [R0+URZ+0xc8], R14 ;  /* 0x0000c80e000085a7 */ /* 0x000ea400080010ff */
[----:B--2---:R-:W-:Y:S05]  /*9e20*/  @!P0 BRA `(.L_x_175) ;  /* 0xfffffffc00f08947 */ /* 0x004fea000383ffff */
[----:B------:R-:W-:Y:S05]  /*9e30*/  BRA `(.L_x_176) ;  /* 0xffffffa800507947 */ /* 0x000fea000383ffff */
.L_x_83:
[----:B------:R-:W-:Y:S07]  /*9e40*/  MOV R0, UR7 ;  /* 0x0000000700007c02 */ /* 0x000fee0008000f00 */
.L_x_177:
[----:B-1----:R1:W2:Y:S02]  /*9e50*/  SYNCS.PHASECHK.TRANS64.TRYWAIT P0, [R0+URZ+0xd0], R14 ;  /* 0x0000d00e000075a7 */ /* 0x0022a400080011ff */
[----:B--2---:R-:W-:Y:S05]  /*9e60*/  @!P0 NANOSLEEP.SYNCS 0x989680 ;  /* 0x009896800000895d */ /* 0x004fea0003900000 */
[----:B------:R-:W2:Y:S02]  /*9e70*/  @!P0 SYNCS.PHASECHK.TRANS64 P0, [R0+URZ+0xd0], R14 ;  /* 0x0000d00e000085a7 */ /* 0x000ea400080010ff */
[----:B--2---:R-:W-:Y:S05]  /*9e80*/  @!P0 BRA `(.L_x_177) ;  /* 0xfffffffc00f08947 */ /* 0x004fea000383ffff */
[----:B------:R-:W-:Y:S05]  /*9e90*/  BRA `(.L_x_178) ;  /* 0xffffffa800947947 */ /* 0x000fea000383ffff */
.L_x_84:
[----:B------:R-:W-:Y:S07]  /*9ea0*/  MOV R0, UR7 ;  /* 0x0000000700007c02 */ /* 0x000fee0008000f00 */
.L_x_179:
[----:B-1----:R1:W2:Y:S02]  /*9eb0*/  SYNCS.PHASECHK.TRANS64.TRYWAIT P0, [R0+URZ+0xd8], R14 ;  /* 0x0000d80e000075a7 */ /* 0x0022a400080011ff */
[----:B--2---:R-:W-:Y:S05]  /*9ec0*/  @!P0 NANOSLEEP.SYNCS 0x989680 ;  /* 0x009896800000895d */ /* 0x004fea0003900000 */
[----:B------:R-:W2:Y:S02]  /*9ed0*/  @!P0 SYNCS.PHASECHK.TRANS64 P0, [R0+URZ+0xd8], R14 ;  /* 0x0000d80e000085a7 */ /* 0x000ea400080010ff */
[----:B--2---:R-:W-:Y:S05]  /*9ee0*/  @!P0 BRA `(.L_x_179) ;  /* 0xfffffffc00f08947 */ /* 0x004fea000383ffff */
[----:B------:R-:W-:Y:S05]  /*9ef0*/  BRA `(.L_x_180) ;  /* 0xffffffac00187947 */ /* 0x000fea000383ffff */
.L_x_86:
[----:B------:R-:W-:-:S07]  /*9f00*/  MOV R0, UR7 ;  /* 0x0000000700007c02 */ /* 0x000fce0008000f00 */
.L_x_181:
[----:B-1----:R1:W3:Y:S02]  /*9f10*/  SYNCS.PHASECHK.TRANS64.TRYWAIT P0, [R0+URZ+0xc0], R2 ;  /* 0x0000c002000075a7 */ /* 0x0022e400080011ff */
[----:B---3--:R-:W-:Y:S05]  /*9f20*/  @!P0 NANOSLEEP.SYNCS 0x989680 ;  /* 0x009896800000895d */ /* 0x008fea0003900000 */
[----:B------:R-:W3:Y:S02]  /*9f30*/  @!P0 SYNCS.PHASECHK.TRANS64 P0, [R0+URZ+0xc0], R2 ;  /* 0x0000c002000085a7 */ /* 0x000ee400080010ff */
[----:B---3--:R-:W-:Y:S05]  /*9f40*/  @!P0 BRA `(.L_x_181) ;  /* 0xfffffffc00f08947 */ /* 0x008fea000383ffff */
[----:B------:R-:W-:Y:S05]  /*9f50*/  BRA `(.L_x_182) ;  /* 0xffffffac00887947 */ /* 0x000fea000383ffff */
.L_x_87:
[----:B-1----:R-:W-:-:S07]  /*9f60*/  MOV R0, UR7 ;  /* 0x0000000700007c02 */ /* 0x002fce0008000f00 */
.L_x_183:
[----:B-1----:R1:W3:Y:S02]  /*9f70*/  SYNCS.PHASECHK.TRANS64.TRYWAIT P0, [R0+URZ+0xc8], R2 ;  /* 0x0000c802000075a7 */ /* 0x0022e400080011ff */
[----:B---3--:R-:W-:Y:S05]  /*9f80*/  @!P0 NANOSLEEP.SYNCS 0x989680 ;  /* 0x009896800000895d */ /* 0x008fea0003900000 */
[----:B------:R-:W3:Y:S02]  /*9f90*/  @!P0 SYNCS.PHASECHK.TRANS64 P0, [R0+URZ+0xc8], R2 ;  /* 0x0000c802000085a7 */ /* 0x000ee400080010ff */
[----:B---3--:R-:W-:Y:S05]  /*9fa0*/  @!P0 BRA `(.L_x_183) ;  /* 0xfffffffc00f08947 */ /* 0x008fea000383ffff */
[----:B------:R-:W-:Y:S05]  /*9fb0*/  BRA `(.L_x_184) ;  /* 0xffffffac00787947 */ /* 0x000fea000383ffff */
.L_x_88:
[----:B-1----:R-:W-:-:S07]  /*9fc0*/  MOV R0, UR7 ;  /* 0x0000000700007c02 */ /* 0x002fce0008000f00 */
.L_x_185:
[----:B-1----:R1:W3:Y:S02]  /*9fd0*/  SYNCS.PHASECHK.TRANS64.TRYWAIT P0, [R0+URZ+0xd0], R2 ;  /* 0x0000d002000075a7 */ /* 0x0022e400080011ff */
[----:B---3--:R-:W-:Y:S05]  /*9fe0*/  @!P0 NANOSLEEP.SYNCS 0x989680 ;  /* 0x009896800000895d */ /* 0x008fea0003900000 */
[----:B------:R-:W3:Y:S02]  /*9ff0*/  @!P0 SYNCS.PHASECHK.TRANS64 P0, [R0+URZ+0xd0], R2 ;  /* 0x0000d002000085a7 */ /* 0x000ee400080010ff */
[----:B---3--:R-:W-:Y:S05]  /*a000*/  @!P0 BRA `(.L_x_185) ;  /* 0xfffffffc00f08947 */ /* 0x008fea000383ffff */
[----:B------:R-:W-:Y:S05]  /*a010*/  BRA `(.L_x_186) ;  /* 0xffffffac00687947 */ /* 0x000fea000383ffff */
.L_x_90:
[----:B--2---:R2:W4:Y:S02]  /*a020*/  SYNCS.PHASECHK.TRANS64.TRYWAIT P0, [R0+URZ+0xf0], R2 ;  /* 0x0000f002000075a7 */ /* 0x00452400080011ff */
[----:B----4-:R-:W-:Y:S05]  /*a030*/  @!P0 NANOSLEEP.SYNCS 0x989680 ;  /* 0x009896800000895d */ /* 0x010fea0003900000 */
[----:B------:R-:W4:Y:S02]  /*a040*/  @!P0 SYNCS.PHASECHK.TRANS64 P0, [R0+URZ+0xf0], R2 ;  /* 0x0000f002000085a7 */ /* 0x000f2400080010ff */
[----:B----4-:R-:W-:Y:S05]  /*a050*/  @!P0 BRA `(.L_x_90) ;  /* 0xfffffffc00f08947 */ /* 0x010fea000383ffff */
[----:B------:R-:W-:Y:S05]  /*a060*/  BRA `(.L_x_187) ;  /* 0xffffffb000347947 */ /* 0x000fea000383ffff */
.L_x_101:
[----:B-1----:R1:W3:Y:S02]  /*a070*/  SYNCS.PHASECHK.TRANS64.TRYWAIT P1, [R2+URZ+0xa0], R0 ;  /* 0x0000a000020075a7 */ /* 0x0022e400080211ff */
[----:B---3--:R-:W-:Y:S05]  /*a080*/  @!P1 NANOSLEEP.SYNCS 0x989680 ;  /* 0x009896800000995d */ /* 0x008fea0003900000 */
[----:B------:R-:W3:Y:S02]  /*a090*/  @!P1 SYNCS.PHASECHK.TRANS64 P1, [R2+URZ+0xa0], R0 ;  /* 0x0000a000020095a7 */ /* 0x000ee400080210ff */
[----:B---3--:R-:W-:Y:S05]  /*a0a0*/  @!P1 BRA `(.L_x_101) ;  /* 0xfffffffc00f09947 */ /* 0x008fea000383ffff */
[----:B------:R-:W-:Y:S05]  /*a0b0*/  BRA `(.L_x_100) ;  /* 0xffffffbc004c7947 */ /* 0x000fea000383ffff */
.L_x_103:
[----:B-1----:R1:W2:Y:S02]  /*a0c0*/  SYNCS.PHASECHK.TRANS64.TRYWAIT P0, [R113+URZ+0x110], R3 ;  /* 0x00011003710075a7 */ /* 0x0022a400080011ff */
[----:B--2---:R-:W-:Y:S05]  /*a0d0*/  @!P0 NANOSLEEP.SYNCS 0x989680 ;  /* 0x009896800000895d */ /* 0x004fea0003900000 */
[----:B------:R-:W2:Y:S02]  /*a0e0*/  @!P0 SYNCS.PHASECHK.TRANS64 P0, [R113+URZ+0x110], R3 ;  /* 0x00011003710085a7 */ /* 0x000ea400080010ff */
[----:B--2---:R-:W-:Y:S05]  /*a0f0*/  @!P0 BRA `(.L_x_103) ;  /* 0xfffffffc00f08947 */ /* 0x004fea000383ffff */
[----:B------:R-:W-:Y:S05]  /*a100*/  BRA `(.L_x_102) ;  /* 0xffffffbc00a07947 */ /* 0x000fea000383ffff */
.L_x_111:
[----:B--2---:R2:W3:Y:S02]  /*a110*/  SYNCS.PHASECHK.TRANS64.TRYWAIT P0, [R0+URZ+0xa0], R3 ;  /* 0x0000a003000075a7 */ /* 0x0044e400080011ff */
[----:B---3--:R-:W-:Y:S05]  /*a120*/  @!P0 NANOSLEEP.SYNCS 0x989680 ;  /* 0x009896800000895d */ /* 0x008fea0003900000 */
[----:B------:R-:W3:Y:S02]  /*a130*/  @!P0 SYNCS.PHASECHK.TRANS64 P0, [R0+URZ+0xa0], R3 ;  /* 0x0000a003000085a7 */ /* 0x000ee400080010ff */
[----:B---3--:R-:W-:Y:S05]  /*a140*/  @!P0 BRA `(.L_x_111) ;  /* 0xfffffffc00f08947 */ /* 0x008fea000383ffff */
[----:B------:R-:W-:Y:S05]  /*a150*/  BRA `(.L_x_110) ;  /* 0xffffffc800907947 */ /* 0x000fea000383ffff */
.L_x_119:
[----:B--2---:R2:W3:Y:S02]  /*a160*/  SYNCS.PHASECHK.TRANS64.TRYWAIT P0, [R0+URZ+0xa0], R4 ;  /* 0x0000a004000075a7 */ /* 0x0044e400080011ff */
[----:B---3--:R-:W-:Y:S05]  /*a170*/  @!P0 NANOSLEEP.SYNCS 0x989680 ;  /* 0x009896800000895d */ /* 0x008fea0003900000 */
[----:B------:R-:W3:Y:S02]  /*a180*/  @!P0 SYNCS.PHASECHK.TRANS64 P0, [R0+URZ+0xa0], R4 ;  /* 0x0000a004000085a7 */ /* 0x000ee400080010ff */
[----:B---3--:R-:W-:Y:S05]  /*a190*/  @!P0 BRA `(.L_x_119) ;  /* 0xfffffffc00f08947 */ /* 0x008fea000383ffff */
[----:B------:R-:W-:Y:S05]  /*a1a0*/  BRA `(.L_x_118) ;  /* 0xffffffd400d47947 */ /* 0x000fea000383ffff */
.L_x_127:
[----:B--2---:R2:W3:Y:S02]  /*a1b0*/  SYNCS.PHASECHK.TRANS64.TRYWAIT P0, [R0+URZ+0xa0], R4 ;  /* 0x0000a004000075a7 */ /* 0x0044e400080011ff */
[----:B---3--:R-:W-:Y:S05]  /*a1c0*/  @!P0 NANOSLEEP.SYNCS 0x989680 ;  /* 0x009896800000895d */ /* 0x008fea0003900000 */
[----:B------:R-:W3:Y:S02]  /*a1d0*/  @!P0 SYNCS.PHASECHK.TRANS64 P0, [R0+URZ+0xa0], R4 ;  /* 0x0000a004000085a7 */ /* 0x000ee400080010ff */
[----:B---3--:R-:W-:Y:S05]  /*a1e0*/  @!P0 BRA `(.L_x_127) ;  /* 0xfffffffc00f08947 */ /* 0x008fea000383ffff */
[----:B------:R-:W-:Y:S05]  /*a1f0*/  BRA `(.L_x_126) ;  /* 0xffffffe400247947 */ /* 0x000fea000383ffff */
        .weak           $__internal_0_$__cuda_sm10x_tcgen05_guardrail_trap_col_being_dealloced_not_returned_by_alloc
        .type           $__internal_0_$__cuda_sm10x_tcgen05_guardrail_trap_col_being_dealloced_not_returned_by_alloc,@function
        .size           $__internal_0_$__cuda_sm10x_tcgen05_guardrail_trap_col_being_dealloced_not_returned_by_alloc,($__internal_1_$__cuda_sm10x_tcgen05_guardrail_trap_phase_invalid_during_alloc - $__internal_0_$__cuda_sm10x_tcgen05_guardrail_trap_col_being_dealloced_not_returned_by_alloc)
$__internal_0_$__cuda_sm10x_tcgen05_guardrail_trap_col_being_dealloced_not_returned_by_alloc:
[----:B------:R-:W-:Y:S05]  /*a200*/  BPT.TRAP 0x1 ;  /* 0x000000040000795c */ /* 0x000fea0000300000 */
[----:B------:R-:W-:-:S04]  /*a210*/  HFMA2 R3, -RZ, RZ, 0, 0 ;  /* 0x00000000ff037431 */ /* 0x000fc800000001ff */
[----:B------:R-:W-:Y:S05]  /*a220*/  RET.REL.NODEC R2 `(_ZN7cutlass13device_kernelINS_4gemm6kernel13GemmUniversalIN4cute5tupleIJiiiiEEENS1_10collective13CollectiveMmaINS1_35MainloopSm100TmaUmmaWarpSpecializedILi10ELi2ELi4ENS5_IJNS4_1CILi1EEESB_SB_EEEEENS5_IJNSA_ILi64EEENSA_ILi256EEESE_EEENS_12float_e5m2_tENS5_IJlSB_lEEESH_NS5_IJSB_llEEENS4_8TiledMMAINS4_8MMA_AtomIJNS4_10MMA_TraitsINS4_19SM100_MMA_F8F6F4_SSEJSH_SH_fSE_SF_NS4_17integral_constantINS4_4UMMA5MajorELSQ_0EEENSO_ISQ_LSQ_1EEENSO_INSP_7ScaleInELST_0EEESU_EEEEEENS4_6LayoutISC_NS5_IJNSA_ILi0EEESY_SY_EEEEENS5_IJNS4_10UnderscoreES11_S11_EEEEENS4_13SM90_TMA_LOADENS4_14ComposedLayoutINS4_7SwizzleILi2ELi4ELi3EEENS4_18smem_ptr_flag_bitsILi8EEENSX_INS5_IJNSA_ILi8EEESE_EEENS5_IJSE_SB_EEEEEEEvNS4_8identityES14_NS15_INS16_ILi3ELi4ELi3EEES19_NSX_INS5_IJNSA_ILi128EEES1A_EEENS5_IJSB_S1H_EEEEEEEvS1F_EENS_8epilogue10collective18CollectiveEpilogueINS1N_23Sm100TmaWarpSpecializedILi4ELi2ELi32ELb0ELb0EEEJSG_NS5_IJNSX_ISE_SB_EES1S_EEESH_SI_SH_SI_NS1N_6fusion15FusionCallbacksIS1R_NS1U_17LinearCombinationISH_fSH_fLNS_15FloatRoundStyleE2EEESG_S1T_JEEENS4_5SM1004TMEM4LOAD26SM100_TMEM_LOAD_16dp32b32xES14_S1E_NS4_39AutoVectorizingCopyWithAssumedAlignmentILi128EEENS4_14SM90_TMA_STOREES1E_S25_S25_EEEvvEEEEvNT_6ParamsE) ;  /* 0xffffff5c02747950 */ /* 0x000fea0003c3ffff */
        .weak           $__internal_1_$__cuda_sm10x_tcgen05_guardrail_trap_phase_invalid_during_alloc
        .type           $__internal_1_$__cuda_sm10x_tcgen05_guardrail_trap_phase_invalid_during_alloc,@function
        .size           $__internal_1_$__cuda_sm10x_tcgen05_guardrail_trap_phase_invalid_during_alloc,($__internal_2_$__cuda_sm10x_tcgen05_guardrail_trap_unallocated_columns_being_dealloced - $__internal_1_$__cuda_sm10x_tcgen05_guardrail_trap_phase_invalid_during_alloc)
$__internal_1_$__cuda_sm10x_tcgen05_guardrail_trap_phase_invalid_during_alloc:
[----:B------:R-:W-:Y:S05]  /*a230*/  BPT.TRAP 0x1 ;  /* 0x000000040000795c */ /* 0x000fea0000300000 */
[----:B------:R-:W-:-:S04]  /*a240*/  MOV R3, 0x0 ;  /* 0x0000000000037802 */ /* 0x000fc80000000f00 */
[----:B------:R-:W-:Y:S05]  /*a250*/  RET.REL.NODEC R2 `(_ZN7cutlass13device_kernelINS_4gemm6kernel13GemmUniversalIN4cute5tupleIJiiiiEEENS1_10collective13CollectiveMmaINS1_35MainloopSm100TmaUmmaWarpSpecializedILi10ELi2ELi4ENS5_IJNS4_1CILi1EEESB_SB_EEEEENS5_IJNSA_ILi64EEENSA_ILi256EEESE_EEENS_12float_e5m2_tENS5_IJlSB_lEEESH_NS5_IJSB_llEEENS4_8TiledMMAINS4_8MMA_AtomIJNS4_10MMA_TraitsINS4_19SM100_MMA_F8F6F4_SSEJSH_SH_fSE_SF_NS4_17integral_constantINS4_4UMMA5MajorELSQ_0EEENSO_ISQ_LSQ_1EEENSO_INSP_7ScaleInELST_0EEESU_EEEEEENS4_6LayoutISC_NS5_IJNSA_ILi0EEESY_SY_EEEEENS5_IJNS4_10UnderscoreES11_S11_EEEEENS4_13SM90_TMA_LOADENS4_14ComposedLayoutINS4_7SwizzleILi2ELi4ELi3EEENS4_18smem_ptr_flag_bitsILi8EEENSX_INS5_IJNSA_ILi8EEESE_EEENS5_IJSE_SB_EEEEEEEvNS4_8identityES14_NS15_INS16_ILi3ELi4ELi3EEES19_NSX_INS5_IJNSA_ILi128EEES1A_EEENS5_IJSB_S1H_EEEEEEEvS1F_EENS_8epilogue10collective18CollectiveEpilogueINS1N_23Sm100TmaWarpSpecializedILi4ELi2ELi32ELb0ELb0EEEJSG_NS5_IJNSX_ISE_SB_EES1S_EEESH_SI_SH_SI_NS1N_6fusion15FusionCallbacksIS1R_NS1U_17LinearCombinationISH_fSH_fLNS_15FloatRoundStyleE2EEESG_S1T_JEEENS4_5SM1004TMEM4LOAD26SM100_TMEM_LOAD_16dp32b32xES14_S1E_NS4_39AutoVectorizingCopyWithAssumedAlignmentILi128EEENS4_14SM90_TMA_STOREES1E_S25_S25_EEEvvEEEEvNT_6ParamsE) ;  /* 0xffffff5c02687950 */ /* 0x000fea0003c3ffff */
        .weak           $__internal_2_$__cuda_sm10x_tcgen05_guardrail_trap_unallocated_columns_being_dealloced
        .type           $__internal_2_$__cuda_sm10x_tcgen05_guardrail_trap_unallocated_columns_being_dealloced,@function
        .size           $__internal_2_$__cuda_sm10x_tcgen05_guardrail_trap_unallocated_columns_being_dealloced,(.L_x_189 - $__internal_2_$__cuda_sm10x_tcgen05_guardrail_trap_unallocated_columns_being_dealloced)
$__internal_2_$__cuda_sm10x_tcgen05_guardrail_trap_unallocated_columns_being_dealloced:
[----:B------:R-:W-:Y:S05]  /*a260*/  BPT.TRAP 0x1 ;  /* 0x000000040000795c */ /* 0x000fea0000300000 */
[----:B------:R-:W-:-:S04]  /*a270*/  HFMA2 R3, -RZ, RZ, 0, 0 ;  /* 0x00000000ff037431 */ /* 0x000fc800000001ff */
[----:B------:R-:W-:Y:S05]  /*a280*/  RET.REL.NODEC R2 `(_ZN7cutlass13device_kernelINS_4gemm6kernel13GemmUniversalIN4cute5tupleIJiiiiEEENS1_10collective13CollectiveMmaINS1_35MainloopSm100TmaUmmaWarpSpecializedILi10ELi2ELi4ENS5_IJNS4_1CILi1EEESB_SB_EEEEENS5_IJNSA_ILi64EEENSA_ILi256EEESE_EEENS_12float_e5m2_tENS5_IJlSB_lEEESH_NS5_IJSB_llEEENS4_8TiledMMAINS4_8MMA_AtomIJNS4_10MMA_TraitsINS4_19SM100_MMA_F8F6F4_SSEJSH_SH_fSE_SF_NS4_17integral_constantINS4_4UMMA5MajorELSQ_0EEENSO_ISQ_LSQ_1EEENSO_INSP_7ScaleInELST_0EEESU_EEEEEENS4_6LayoutISC_NS5_IJNSA_ILi0EEESY_SY_EEEEENS5_IJNS4_10UnderscoreES11_S11_EEEEENS4_13SM90_TMA_LOADENS4_14ComposedLayoutINS4_7SwizzleILi2ELi4ELi3EEENS4_18smem_ptr_flag_bitsILi8EEENSX_INS5_IJNSA_ILi8EEESE_EEENS5_IJSE_SB_EEEEEEEvNS4_8identityES14_NS15_INS16_ILi3ELi4ELi3EEES19_NSX_INS5_IJNSA_ILi128EEES1A_EEENS5_IJSB_S1H_EEEEEEEvS1F_EENS_8epilogue10collective18CollectiveEpilogueINS1N_23Sm100TmaWarpSpecializedILi4ELi2ELi32ELb0ELb0EEEJSG_NS5_IJNSX_ISE_SB_EES1S_EEESH_SI_SH_SI_NS1N_6fusion15FusionCallbacksIS1R_NS1U_17LinearCombinationISH_fSH_fLNS_15FloatRoundStyleE2EEESG_S1T_JEEENS4_5SM1004TMEM4LOAD26SM100_TMEM_LOAD_16dp32b32xES14_S1E_NS4_39AutoVectorizingCopyWithAssumedAlignmentILi128EEENS4_14SM90_TMA_STOREES1E_S25_S25_EEEvvEEEEvNT_6ParamsE) ;  /* 0xffffff5c025c7950 */ /* 0x000fea0003c3ffff */
.L_x_188:
[----:B------:R-:W-:-:S00]  /*a290*/  BRA `(.L_x_188) ;  /* 0xfffffffc00fc7947 */ /* 0x000fc0000383ffff */
[----:B------:R-:W-:-:S00]  /*a2a0*/  NOP ;  /* 0x0000000000007918 */ /* 0x000fc00000000000 */
        /* <DEDUP_REMOVED lines=13> */
.L_x_189:


//--------------------- .nv.global.init           --------------------------
	.section	.nv.global.init,"aw",@progbits
.nv.global.init:
	.type		$str$27,@object
	.size		$str$27,($str$28 - $str$27)
$str$27:
        /*0000*/ 	.byte	0x28, 0x61, 0x64, 0x64, 0x72, 0x65, 0x73, 0x73, 0x20, 0x26, 0x20, 0x6d, 0x61, 0x73, 0x6b, 0x29
        /*0010*/ 	.byte	0x20, 0x3d, 0x3d, 0x20, 0x30, 0x00
	.type		$str$28,@object
	.size		$str$28,($str$26 - $str$28)
$str$28:
        /*0016*/ 	.byte	0x2f, 0x74, 0x6d, 0x70, 0x2f, 0x63, 0x75, 0x74, 0x6c, 0x61, 0x73, 0x73, 0x5f, 0x73, 0x77, 0x65
        /*0026*/ 	.byte	0x65, 0x70, 0x5f, 0x73, 0x72, 0x63, 0x2f, 0x69, 0x6e, 0x63, 0x6c, 0x75, 0x64, 0x65, 0x2f, 0x63
        /*0036*/ 	.byte	0x75, 0x74, 0x65, 0x2f, 0x70, 0x6f, 0x69, 0x6e, 0x74, 0x65, 0x72, 0x5f, 0x66, 0x6c, 0x61, 0x67
        /*0046*/ 	.byte	0x67, 0x65, 0x64, 0x2e, 0x68, 0x70, 0x70, 0x00
	.type		$str$26,@object
	.size		$str$26,($str$25 - $str$26)
$str$26:
        /*004e*/ 	.byte	0x2f, 0x74, 0x6d, 0x70, 0x2f, 0x63, 0x75, 0x74, 0x6c, 0x61, 0x73, 0x73, 0x5f, 0x73, 0x77, 0x65
        /*005e*/ 	.byte	0x65, 0x70, 0x5f, 0x73, 0x72, 0x63, 0x2f, 0x69, 0x6e, 0x63, 0x6c, 0x75, 0x64, 0x65, 0x2f, 0x63
        /*006e*/ 	.byte	0x75, 0x74, 0x65, 0x2f, 0x61, 0x74, 0x6f, 0x6d, 0x2f, 0x63, 0x6f, 0x70, 0x79, 0x5f, 0x74, 0x72
        /*007e*/ 	.byte	0x61, 0x69, 0x74, 0x73, 0x5f, 0x73, 0x6d, 0x31, 0x30, 0x30, 0x2e, 0x68, 0x70, 0x70, 0x00
	.type		$str$25,@object
	.size		$str$25,(__unnamed_1 - $str$25)
$str$25:
        /*008d*/ 	.byte	0x28, 0x28, 0x75, 0x69, 0x6e, 0x74, 0x33, 0x32, 0x5f, 0x74, 0x28, 0x74, 0x68, 0x72, 0x65, 0x61
        /*009d*/ 	.byte	0x64, 0x49, 0x64, 0x78, 0x2e, 0x78, 0x29, 0x20, 0x2f, 0x20, 0x33, 0x32, 0x29, 0x20, 0x25, 0x20
        /*00ad*/ 	.byte	0x34, 0x29, 0x20, 0x3d, 0x3d, 0x20, 0x28, 0x28, 0x28, 0x74, 0x6d, 0x65, 0x6d, 0x5f, 0x61, 0x64
        /*00bd*/ 	.byte	0x64, 0x72, 0x20, 0x3e, 0x3e, 0x20, 0x31, 0x36, 0x29, 0x20, 0x2f, 0x20, 0x33, 0x32, 0x29, 0x20
        /*00cd*/ 	.byte	0x25, 0x20, 0x34, 0x29, 0x00
	.type		__unnamed_1,@object
	.size		__unnamed_1,(__unnamed_2 - __unnamed_1)
__unnamed_1:
        /*00d2*/ 	.byte	0x61, 0x75, 0x74, 0x6f, 0x20, 0x63, 0x75, 0x74, 0x65, 0x3a, 0x3a, 0x61, 0x73, 0x5f, 0x70, 0x6f
        /* <DEDUP_REMOVED lines=24> */
        /*0262*/ 	.byte	0x3c, 0x34, 0x30, 0x39, 0x36, 0x3e, 0x3e, 0x3e, 0x3e, 0x5d, 0x00
	.type		__unnamed_2,@object
	.size		__unnamed_2,(__unnamed_3 - __unnamed_2)
__unnamed_2:
        /* <DEDUP_REMOVED lines=26> */
	.type		__unnamed_3,@object
	.size		__unnamed_3,(.L_3 - __unnamed_3)
__unnamed_3:
        /* <DEDUP_REMOVED lines=40> */
        /*0688*/ 	.byte	0x74, 0x65, 0x3a, 0x3a, 0x43, 0x3c, 0x30, 0x3e, 0x3e, 0x3e, 0x3e, 0x5d, 0x00
.L_3:


//--------------------- .nv.shared._ZN7cutlass13device_kernelINS_4gemm6kernel13GemmUniversalIN4cute5tupleIJiiiiEEENS1_10collective13CollectiveMmaINS1_35MainloopSm100TmaUmmaWarpSpecializedILi10ELi2ELi4ENS5_IJNS4_1CILi1EEESB_SB_EEEEENS5_IJNSA_ILi64EEENSA_ILi256EEESE_EEENS_12float_e5m2_tENS5_IJlSB_lEEESH_NS5_IJSB_llEEENS4_8TiledMMAINS4_8MMA_AtomIJNS4_10MMA_TraitsINS4_19SM100_MMA_F8F6F4_SSEJSH_SH_fSE_SF_NS4_17integral_constantINS4_4UMMA5MajorELSQ_0EEENSO_ISQ_LSQ_1EEENSO_INSP_7ScaleInELST_0EEESU_EEEEEENS4_6LayoutISC_NS5_IJNSA_ILi0EEESY_SY_EEEEENS5_IJNS4_10UnderscoreES11_S11_EEEEENS4_13SM90_TMA_LOADENS4_14ComposedLayoutINS4_7SwizzleILi2ELi4ELi3EEENS4_18smem_ptr_flag_bitsILi8EEENSX_INS5_IJNSA_ILi8EEESE_EEENS5_IJSE_SB_EEEEEEEvNS4_8identityES14_NS15_INS16_ILi3ELi4ELi3EEES19_NSX_INS5_IJNSA_ILi128EEES1A_EEENS5_IJSB_S1H_EEEEEEEvS1F_EENS_8epilogue10collective18CollectiveEpilogueINS1N_23Sm100TmaWarpSpecializedILi4ELi2ELi32ELb0ELb0EEEJSG_NS5_IJNSX_ISE_SB_EES1S_EEESH_SI_SH_SI_NS1N_6fusion15FusionCallbacksIS1R_NS1U_17LinearCombinationISH_fSH_fLNS_15FloatRoundStyleE2EEESG_S1T_JEEENS4_5SM1004TMEM4LOAD26SM100_TMEM_LOAD_16dp32b32xES14_S1E_NS4_39AutoVectorizingCopyWithAssumedAlignmentILi128EEENS4_14SM90_TMA_STOREES1E_S25_S25_EEEvvEEEEvNT_6ParamsE --------------------------
	.section	.nv.shared._ZN7cutlass13device_kernelINS_4gemm6kernel13GemmUniversalIN4cute5tupleIJiiiiEEENS1_10collective13CollectiveMmaINS1_35MainloopSm100TmaUmmaWarpSpecializedILi10ELi2ELi4ENS5_IJNS4_1CILi1EEESB_SB_EEEEENS5_IJNSA_ILi64EEENSA_ILi256EEESE_EEENS_12float_e5m2_tENS5_IJlSB_lEEESH_NS5_IJSB_llEEENS4_8TiledMMAINS4_8MMA_AtomIJNS4_10MMA_TraitsINS4_19SM100_MMA_F8F6F4_SSEJSH_SH_fSE_SF_NS4_17integral_constantINS4_4UMMA5MajorELSQ_0EEENSO_ISQ_LSQ_1EEENSO_INSP_7ScaleInELST_0EEESU_EEEEEENS4_6LayoutISC_NS5_IJNSA_ILi0EEESY_SY_EEEEENS5_IJNS4_10UnderscoreES11_S11_EEEEENS4_13SM90_TMA_LOADENS4_14ComposedLayoutINS4_7SwizzleILi2ELi4ELi3EEENS4_18smem_ptr_flag_bitsILi8EEENSX_INS5_IJNSA_ILi8EEESE_EEENS5_IJSE_SB_EEEEEEEvNS4_8identityES14_NS15_INS16_ILi3ELi4ELi3EEES19_NSX_INS5_IJNSA_ILi128EEES1A_EEENS5_IJSB_S1H_EEEEEEEvS1F_EENS_8epilogue10collective18CollectiveEpilogueINS1N_23Sm100TmaWarpSpecializedILi4ELi2ELi32ELb0ELb0EEEJSG_NS5_IJNSX_ISE_SB_EES1S_EEESH_SI_SH_SI_NS1N_6fusion15FusionCallbacksIS1R_NS1U_17LinearCombinationISH_fSH_fLNS_15FloatRoundStyleE2EEESG_S1T_JEEENS4_5SM1004TMEM4LOAD26SM100_TMEM_LOAD_16dp32b32xES14_S1E_NS4_39AutoVectorizingCopyWithAssumedAlignmentILi128EEENS4_14SM90_TMA_STOREES1E_S25_S25_EEEvvEEEEvNT_6ParamsE,"aw",@nobits
	.sectionflags	@""
	.align	16
	.zero		1024


//--------------------- .nv.shared.reserved.0     --------------------------
	.section	.nv.shared.reserved.0,"aw",@nobits
	.weak		__nv_reservedSMEM_offset_0_alias
	.size		__nv_reservedSMEM_offset_0_alias, 0, 64
	.other		__nv_reservedSMEM_offset_0_alias,@"STO_CUDA_RESERVED_SHARED STV_DEFAULT"
__nv_reservedSMEM_offset_0_alias:
	.zero		0
.nv.shared.reserved.0:
	.zero		64
	.weak		__nv_reservedSMEM_tcgen05_partition
	.type		__nv_reservedSMEM_tcgen05_partition,@object
	.size		__nv_reservedSMEM_tcgen05_partition,(.L_0 - __nv_reservedSMEM_tcgen05_partition)
__nv_reservedSMEM_tcgen05_partition:
	.zero		32
.L_0:


//--------------------- .nv.global                --------------------------
	.section	.nv.global,"aw",@nobits
.nv.global:
	.type		_ZN40_INTERNAL_ffaeffd9_4_k_cu_b3f40f32_317144cute1_E,@object
	.size		_ZN40_INTERNAL_ffaeffd9_4_k_cu_b3f40f32_317144cute1_E,(_ZN40_INTERNAL_ffaeffd9_4_k_cu_b3f40f32_317144cuda3std3__45__cpo6cbeginE - _ZN40_INTERNAL_ffaeffd9_4_k_cu_b3f40f32_317144cute1_E)
_ZN40_INTERNAL_ffaeffd9_4_k_cu_b3f40f32_317144cute1_E:
	.zero		1
	.type		_ZN40_INTERNAL_ffaeffd9_4_k_cu_b3f40f32_317144cuda3std3__45__cpo6cbeginE,@object
	.size		_ZN40_INTERNAL_ffaeffd9_4_k_cu_b3f40f32_317144cuda3std3__45__cpo6cbeginE,(_ZN40_INTERNAL_ffaeffd9_4_k_cu_b3f40f32_317144cuda3std3__48in_placeE - _ZN40_INTERNAL_ffaeffd9_4_k_cu_b3f40f32_317144cuda3std3__45__cpo6cbeginE)
_ZN40_INTERNAL_ffaeffd9_4_k_cu_b3f40f32_317144cuda3std3__45__cpo6cbeginE:
	.zero		1
	.type		_ZN40_INTERNAL_ffaeffd9_4_k_cu_b3f40f32_317144cuda3std3__48in_placeE,@object
	.size		_ZN40_INTERNAL_ffaeffd9_4_k_cu_b3f40f32_317144cuda3std3__48in_placeE,(_ZN40_INTERNAL_ffaeffd9_4_k_cu_b3f40f32_317144cuda3std6ranges3__45__cpo9iter_moveE - _ZN40_INTERNAL_ffaeffd9_4_k_cu_b3f40f32_317144cuda3std3__48in_placeE)
_ZN40_INTERNAL_ffaeffd9_4_k_cu_b3f40f32_317144cuda3std3__48in_placeE:
	.zero		1
	.type		_ZN40_INTERNAL_ffaeffd9_4_k_cu_b3f40f32_317144cuda3std6ranges3__45__cpo9iter_moveE,@object
	.size		_ZN40_INTERNAL_ffaeffd9_4_k_cu_b3f40f32_317144cuda3std6ranges3__45__cpo9iter_moveE,(_ZN40_INTERNAL_ffaeffd9_4_k_cu_b3f40f32_317144cuda3std3__45__cpo5beginE - _ZN40_INTERNAL_ffaeffd9_4_k_cu_b3f40f32_317144cuda3std6ranges3__45__cpo9iter_moveE)
_ZN40_INTERNAL_ffaeffd9_4_k_cu_b3f40f32_317144cuda3std6ranges3__45__cpo9iter_moveE:
	.zero		1
	.type		_ZN40_INTERNAL_ffaeffd9_4_k_cu_b3f40f32_317144cuda3std3__45__cpo5beginE,@object
	.size		_ZN40_INTERNAL_ffaeffd9_4_k_cu_b3f40f32_317144cuda3std3__45__cpo5beginE,(_ZN40_INTERNAL_ffaeffd9_4_k_cu_b3f40f32_317144cuda3std3__442_GLOBAL__N__ffaeffd9_4_k_cu_b3f40f32_317146ignoreE - _ZN40_INTERNAL_ffaeffd9_4_k_cu_b3f40f32_317144cuda3std3__45__cpo5beginE)
_ZN40_INTERNAL_ffaeffd9_4_k_cu_b3f40f32_317144cuda3std3__45__cpo5beginE:
	.zero		1
	.type		_ZN40_INTERNAL_ffaeffd9_4_k_cu_b3f40f32_317144cuda3std3__442_GLOBAL__N__ffaeffd9_4_k_cu_b3f40f32_317146ignoreE,@object
	.size		_ZN40_INTERNAL_ffaeffd9_4_k_cu_b3f40f32_317144cuda3std3__442_GLOBAL__N__ffaeffd9_4_k_cu_b3f40f32_317146ignoreE,(_ZN40_INTERNAL_ffaeffd9_4_k_cu_b3f40f32_317144cute7productE - _ZN40_INTERNAL_ffaeffd9_4_k_cu_b3f40f32_317144cuda3std3__442_GLOBAL__N__ffaeffd9_4_k_cu_b3f40f32_317146ignoreE)
_ZN40_INTERNAL_ffaeffd9_4_k_cu_b3f40f32_317144cuda3std3__442_GLOBAL__N__ffaeffd9_4_k_cu_b3f40f32_317146ignoreE:
	.zero		1
	.type		_ZN40_INTERNAL_ffaeffd9_4_k_cu_b3f40f32_317144cute7productE,@object
	.size		_ZN40_INTERNAL_ffaeffd9_4_k_cu_b3f40f32_317144cute7productE,(_ZN40_INTERNAL_ffaeffd9_4_k_cu_b3f40f32_317144cuda3std3__45__cpo3endE - _ZN40_INTERNAL_ffaeffd9_4_k_cu_b3f40f32_317144cute7productE)
_ZN40_INTERNAL_ffaeffd9_4_k_cu_b3f40f32_317144cute7productE:
	.zero		1
	.type		_ZN40_INTERNAL_ffaeffd9_4_k_cu_b3f40f32_317144cuda3std3__45__cpo3endE,@object
	.size		_ZN40_INTERNAL_ffaeffd9_4_k_cu_b3f40f32_317144cuda3std3__45__cpo3endE,(_ZN40_INTERNAL_ffaeffd9_4_k_cu_b3f40f32_317144cuda3std3__419piecewise_constructE - _ZN40_INTERNAL_ffaeffd9_4_k_cu_b3f40f32_317144cuda3std3__45__cpo3endE)
_ZN40_INTERNAL_ffaeffd9_4_k_cu_b3f40f32_317144cuda3std3__45__cpo3endE:
	.zero		1
	.type		_ZN40_INTERNAL_ffaeffd9_4_k_cu_b3f40f32_317144cuda3std3__419piecewise_constructE,@object
	.size		_ZN40_INTERNAL_ffaeffd9_4_k_cu_b3f40f32_317144cuda3std3__419piecewise_constructE,(_ZN40_INTERNAL_ffaeffd9_4_k_cu_b3f40f32_317144cuda3std3__45__cpo4cendE - _ZN40_INTERNAL_ffaeffd9_4_k_cu_b3f40f32_317144cuda3std3__419piecewise_constructE)
_ZN40_INTERNAL_ffaeffd9_4_k_cu_b3f40f32_317144cuda3std3__419piecewise_constructE:
	.zero		1
	.type		_ZN40_INTERNAL_ffaeffd9_4_k_cu_b3f40f32_317144cuda3std3__45__cpo4cendE,@object
	.size		_ZN40_INTERNAL_ffaeffd9_4_k_cu_b3f40f32_317144cuda3std3__45__cpo4cendE,(_ZN40_INTERNAL_ffaeffd9_4_k_cu_b3f40f32_317144cuda3std6ranges3__45__cpo4swapE - _ZN40_INTERNAL_ffaeffd9_4_k_cu_b3f40f32_317144cuda3std3__45__cpo4cendE)
_ZN40_INTERNAL_ffaeffd9_4_k_cu_b3f40f32_317144cuda3std3__45__cpo4cendE:
	.zero		1
	.type		_ZN40_INTERNAL_ffaeffd9_4_k_cu_b3f40f32_317144cuda3std6ranges3__45__cpo4swapE,@object
	.size		_ZN40_INTERNAL_ffaeffd9_4_k_cu_b3f40f32_317144cuda3std6ranges3__45__cpo4swapE,(.L_11 - _ZN40_INTERNAL_ffaeffd9_4_k_cu_b3f40f32_317144cuda3std6ranges3__45__cpo4swapE)
_ZN40_INTERNAL_ffaeffd9_4_k_cu_b3f40f32_317144cuda3std6ranges3__45__cpo4swapE:
	.zero		1
.L_11:


//--------------------- .nv.constant0._ZN7cutlass13device_kernelINS_4gemm6kernel13GemmUniversalIN4cute5tupleIJiiiiEEENS1_10collective13CollectiveMmaINS1_35MainloopSm100TmaUmmaWarpSpecializedILi10ELi2ELi4ENS5_IJNS4_1CILi1EEESB_SB_EEEEENS5_IJNSA_ILi64EEENSA_ILi256EEESE_EEENS_12float_e5m2_tENS5_IJlSB_lEEESH_NS5_IJSB_llEEENS4_8TiledMMAINS4_8MMA_AtomIJNS4_10MMA_TraitsINS4_19SM100_MMA_F8F6F4_SSEJSH_SH_fSE_SF_NS4_17integral_constantINS4_4UMMA5MajorELSQ_0EEENSO_ISQ_LSQ_1EEENSO_INSP_7ScaleInELST_0EEESU_EEEEEENS4_6LayoutISC_NS5_IJNSA_ILi0EEESY_SY_EEEEENS5_IJNS4_10UnderscoreES11_S11_EEEEENS4_13SM90_TMA_LOADENS4_14ComposedLayoutINS4_7SwizzleILi2ELi4ELi3EEENS4_18smem_ptr_flag_bitsILi8EEENSX_INS5_IJNSA_ILi8EEESE_EEENS5_IJSE_SB_EEEEEEEvNS4_8identityES14_NS15_INS16_ILi3ELi4ELi3EEES19_NSX_INS5_IJNSA_ILi128EEES1A_EEENS5_IJSB_S1H_EEEEEEEvS1F_EENS_8epilogue10collective18CollectiveEpilogueINS1N_23Sm100TmaWarpSpecializedILi4ELi2ELi32ELb0ELb0EEEJSG_NS5_IJNSX_ISE_SB_EES1S_EEESH_SI_SH_SI_NS1N_6fusion15FusionCallbacksIS1R_NS1U_17LinearCombinationISH_fSH_fLNS_15FloatRoundStyleE2EEESG_S1T_JEEENS4_5SM1004TMEM4LOAD26SM100_TMEM_LOAD_16dp32b32xES14_S1E_NS4_39AutoVectorizingCopyWithAssumedAlignmentILi128EEENS4_14SM90_TMA_STOREES1E_S25_S25_EEEvvEEEEvNT_6ParamsE --------------------------
	.section	.nv.constant0._ZN7cutlass13device_kernelINS_4gemm6kernel13GemmUniversalIN4cute5tupleIJiiiiEEENS1_10collective13CollectiveMmaINS1_35MainloopSm100TmaUmmaWarpSpecializedILi10ELi2ELi4ENS5_IJNS4_1CILi1EEESB_SB_EEEEENS5_IJNSA_ILi64EEENSA_ILi256EEESE_EEENS_12float_e5m2_tENS5_IJlSB_lEEESH_NS5_IJSB_llEEENS4_8TiledMMAINS4_8MMA_AtomIJNS4_10MMA_TraitsINS4_19SM100_MMA_F8F6F4_SSEJSH_SH_fSE_SF_NS4_17integral_constantINS4_4UMMA5MajorELSQ_0EEENSO_ISQ_LSQ_1EEENSO_INSP_7ScaleInELST_0EEESU_EEEEEENS4_6LayoutISC_NS5_IJNSA_ILi0EEESY_SY_EEEEENS5_IJNS4_10UnderscoreES11_S11_EEEEENS4_13SM90_TMA_LOADENS4_14ComposedLayoutINS4_7SwizzleILi2ELi4ELi3EEENS4_18smem_ptr_flag_bitsILi8EEENSX_INS5_IJNSA_ILi8EEESE_EEENS5_IJSE_SB_EEEEEEEvNS4_8identityES14_NS15_INS16_ILi3ELi4ELi3EEES19_NSX_INS5_IJNSA_ILi128EEES1A_EEENS5_IJSB_S1H_EEEEEEEvS1F_EENS_8epilogue10collective18CollectiveEpilogueINS1N_23Sm100TmaWarpSpecializedILi4ELi2ELi32ELb0ELb0EEEJSG_NS5_IJNSX_ISE_SB_EES1S_EEESH_SI_SH_SI_NS1N_6fusion15FusionCallbacksIS1R_NS1U_17LinearCombinationISH_fSH_fLNS_15FloatRoundStyleE2EEESG_S1T_JEEENS4_5SM1004TMEM4LOAD26SM100_TMEM_LOAD_16dp32b32xES14_S1E_NS4_39AutoVectorizingCopyWithAssumedAlignmentILi128EEENS4_14SM90_TMA_STOREES1E_S25_S25_EEEvvEEEEvNT_6ParamsE,"a",@progbits
	.sectionflags	@""
	.align	4
.nv.constant0._ZN7cutlass13device_kernelINS_4gemm6kernel13GemmUniversalIN4cute5tupleIJiiiiEEENS1_10collective13CollectiveMmaINS1_35MainloopSm100TmaUmmaWarpSpecializedILi10ELi2ELi4ENS5_IJNS4_1CILi1EEESB_SB_EEEEENS5_IJNSA_ILi64EEENSA_ILi256EEESE_EEENS_12float_e5m2_tENS5_IJlSB_lEEESH_NS5_IJSB_llEEENS4_8TiledMMAINS4_8MMA_AtomIJNS4_10MMA_TraitsINS4_19SM100_MMA_F8F6F4_SSEJSH_SH_fSE_SF_NS4_17integral_constantINS4_4UMMA5MajorELSQ_0EEENSO_ISQ_LSQ_1EEENSO_INSP_7ScaleInELST_0EEESU_EEEEEENS4_6LayoutISC_NS5_IJNSA_ILi0EEESY_SY_EEEEENS5_IJNS4_10UnderscoreES11_S11_EEEEENS4_13SM90_TMA_LOADENS4_14ComposedLayoutINS4_7SwizzleILi2ELi4ELi3EEENS4_18smem_ptr_flag_bitsILi8EEENSX_INS5_IJNSA_ILi8EEESE_EEENS5_IJSE_SB_EEEEEEEvNS4_8identityES14_NS15_INS16_ILi3ELi4ELi3EEES19_NSX_INS5_IJNSA_ILi128EEES1A_EEENS5_IJSB_S1H_EEEEEEEvS1F_EENS_8epilogue10collective18CollectiveEpilogueINS1N_23Sm100TmaWarpSpecializedILi4ELi2ELi32ELb0ELb0EEEJSG_NS5_IJNSX_ISE_SB_EES1S_EEESH_SI_SH_SI_NS1N_6fusion15FusionCallbacksIS1R_NS1U_17LinearCombinationISH_fSH_fLNS_15FloatRoundStyleE2EEESG_S1T_JEEENS4_5SM1004TMEM4LOAD26SM100_TMEM_LOAD_16dp32b32xES14_S1E_NS4_39AutoVectorizingCopyWithAssumedAlignmentILi128EEENS4_14SM90_TMA_STOREES1E_S25_S25_EEEvvEEEEvNT_6ParamsE:
	.zero		2944


//--------------------- SYMBOLS --------------------------

	.type		.nv.reservedSmem.offset0,@object
	.size		.nv.reservedSmem.offset0,0x4
	.type		.nv.reservedSmem.cap,@object
	.size		.nv.reservedSmem.cap,0x4
	.type		__assertfail,@function
